// auto-generated by cutlass_sweep.sparse_gemm — config: {"arch": "sm_100", "cluster_m": 1, "cluster_n": 2, "dtype": "int8", "tile_k": 128, "tile_m": 128, "tile_n": 128}
#include "cutlass/cutlass.h"
#include "cutlass/gemm/collective/collective_builder.hpp"
#include "cutlass/gemm/device/gemm_universal_adapter.h"
#include "cutlass/gemm/kernel/gemm_universal.hpp"
#include "cutlass/epilogue/collective/collective_builder.hpp"

using Elem = int8_t;
using Acc  = int32_t;
using TileShape    = cute::Shape<cute::_128, cute::_128, cute::_128>;
using ClusterShape = cute::Shape<cute::_1, cute::_2, cute::_1>;

using CollectiveEpilogue = typename cutlass::epilogue::collective::CollectiveBuilder<
    cutlass::arch::Sm100, cutlass::arch::OpClassSparseTensorOp,
    TileShape, ClusterShape,
    cutlass::epilogue::collective::EpilogueTileAuto,
    Acc, Acc,
    Acc, cutlass::layout::ColumnMajor, 128 / cutlass::sizeof_bits<Acc>::value,
    Acc, cutlass::layout::ColumnMajor, 128 / cutlass::sizeof_bits<Acc>::value,
    cutlass::epilogue::TmaWarpSpecialized1Sm
  >::CollectiveOp;

using CollectiveMainloop = typename cutlass::gemm::collective::CollectiveBuilder<
    cutlass::arch::Sm100, cutlass::arch::OpClassSparseTensorOp,
    Elem, cutlass::layout::RowMajor, 2 * 128 / cutlass::sizeof_bits<Elem>::value,
    Elem, cutlass::layout::ColumnMajor, 128 / cutlass::sizeof_bits<Elem>::value,
    Acc,
    TileShape, ClusterShape,
    cutlass::gemm::collective::StageCountAutoCarveoutEpi<CollectiveEpilogue>,
    cutlass::gemm::KernelSparseTmaWarpSpecialized1SmSm100
  >::CollectiveOp;

using GemmKernel = cutlass::gemm::kernel::GemmUniversal<
    cute::Shape<int,int,int,int>,
    CollectiveMainloop,
    CollectiveEpilogue
>;
using Gemm = cutlass::gemm::device::GemmUniversalAdapter<GemmKernel>;

auto* _anchor = &cutlass::device_kernel<GemmKernel>;


// ===== COMPILED SASS (sm_100a) =====

	.target	sm_100a

	.elftype	@"ET_EXEC"


//--------------------- .note.nv.tkinfo           --------------------------
	.section	.note.nv.tkinfo,"",@"SHT_NOTE"
	.sectionflags	@"SHF_NOTE_NV_TKINFO"
	.tkinfo
        /*0018*/ 	.word	0x00000002
        /*0030*/ 	.string	""
        /*0030*/ 	.string	"ptxas"
        /*0030*/ 	.string	"Cuda compilation tools, release 13.0, V13.0.88"
        /*0030*/ 	.string	"Build cuda_13.0.r13.0/compiler.36424714_0"
        /*0030*/ 	.string	"-arch sm_100a -m 64 "



//--------------------- .note.nv.cuinfo           --------------------------
	.section	.note.nv.cuinfo,"",@"SHT_NOTE"
	.sectionflags	@"SHF_NOTE_NV_CUINFO"
        /*0018*/ 	.short	0x0002
        /*001a*/ 	.short	0x0064
        /*001c*/ 	.short	0x0082
	.zero		2


//--------------------- .nv.info                  --------------------------
	.section	.nv.info,"",@"SHT_CUDA_INFO"
	.align	4


	//----- nvinfo : EIATTR_REGCOUNT
	.align		4
        /*0000*/ 	.byte	0x04, 0x2f
        /*0002*/ 	.short	(.L_19 - .L_18)
	.align		4
.L_18:
        /*0004*/ 	.word	index@(_ZN7cutlass13device_kernelINS_4gemm6kernel13GemmUniversalIN4cute5tupleIJiiiiEEENS1_10collective13CollectiveMmaINS1_41MainloopSm100TmaUmmaWarpSpecializedSparseILi6ELi2ELi2ENS5_IJNS4_1CILi1EEENSA_ILi2EEESB_EEEEENS5_IJNSA_ILi128EEESF_SF_EEEaNS5_IJNS4_6LayoutINS5_IJiNS5_IJSC_iEEEiEEENS5_IJlNS5_IJSB_SC_EEElEEEEENSH_INS5_IJNS5_IJSF_iEEESN_iEEENS5_IJNS5_IJSF_NSA_ILi16384EEEEEENS5_IJSB_lEEElEEEEEEEEaNS5_IJlSB_lEEENS4_8TiledMMAINS4_8MMA_AtomIJNS4_22SM100_MMA_S8_SS_SPARSEIaaiLi128ELi128ELNS4_4UMMA5MajorE0ELS10_0ELNSZ_8SaturateE0EEEEEENSH_INS5_IJSB_SB_SB_EEENS5_IJNSA_ILi0EEES15_S15_EEEEENS5_IJNS4_10UnderscoreES18_S18_EEEEENS4_23SM90_TMA_LOAD_MULTICASTENS4_14ComposedLayoutINS4_7SwizzleILi2ELi4ELi3EEENS4_25smem_sparse_ptr_flag_bitsILi2ELi8EEENSH_INS5_IJNS5_IJSB_NSA_ILi8EEEEEENS5_IJSC_NSA_ILi64EEEEEEEEENS5_IJNS5_IJS15_SF_EEESK_EEEEEEEvNS4_8identityENS4_13SM90_TMA_LOADENS1C_INS1D_ILi3ELi4ELi3EEENS4_18smem_ptr_flag_bitsILi8EEENSH_INS5_IJS1H_SF_EEENS5_IJSF_SB_EEEEEEEvS1Q_EENS_8epilogue10collective18CollectiveEpilogueINS20_23Sm100TmaWarpSpecializedILi4ELi2ELi32ELb1ELb0EEEJSG_NS5_IJNSH_ISF_SB_EENSH_INSA_ILi32EEESB_EEEEEiNS5_IJSB_llEEEiS29_NS20_6fusion15FusionCallbacksIS24_NS2A_17LinearCombinationIiiiiLNS_15FloatRoundStyleE2EEESG_S28_JEEENS4_5SM1004TMEM4LOAD26SM100_TMEM_LOAD_32dp32b32xES1R_NS1C_INS1D_ILi2ELi5ELi2EEENS1T_ILi32EEENSH_INS5_IJS26_NSA_ILi4EEEEEENS5_IJSB_S26_EEEEEEENS4_39AutoVectorizingCopyWithAssumedAlignmentILi128EEENS4_14SM90_TMA_STOREES2Q_S2S_S2S_EEEvvEEEEvNT_6ParamsE)
        /*0008*/ 	.word	0x00000079


	//----- nvinfo : EIATTR_FRAME_SIZE
	.align		4
.L_19:
        /*000c*/ 	.byte	0x04, 0x11
        /*000e*/ 	.short	(.L_21 - .L_20)
	.align		4
.L_20:
        /*0010*/ 	.word	index@($__internal_2_$__cuda_sm10x_tcgen05_guardrail_trap_unallocated_columns_being_dealloced)
        /*0014*/ 	.word	0x00000000


	//----- nvinfo : EIATTR_FRAME_SIZE
	.align		4
.L_21:
        /*0018*/ 	.byte	0x04, 0x11
        /*001a*/ 	.short	(.L_23 - .L_22)
	.align		4
.L_22:
        /*001c*/ 	.word	index@($__internal_1_$__cuda_sm10x_tcgen05_guardrail_trap_phase_invalid_during_alloc)
        /*0020*/ 	.word	0x00000000


	//----- nvinfo : EIATTR_FRAME_SIZE
	.align		4
.L_23:
        /*0024*/ 	.byte	0x04, 0x11
        /*0026*/ 	.short	(.L_25 - .L_24)
	.align		4
.L_24:
        /*0028*/ 	.word	index@($__internal_0_$__cuda_sm10x_tcgen05_guardrail_trap_col_being_dealloced_not_returned_by_alloc)
        /*002c*/ 	.word	0x00000000


	//----- nvinfo : EIATTR_FRAME_SIZE
	.align		4
.L_25:
        /*0030*/ 	.byte	0x04, 0x11
        /*0032*/ 	.short	(.L_27 - .L_26)
	.align		4
.L_26:
        /*0034*/ 	.word	index@(_ZN7cutlass13device_kernelINS_4gemm6kernel13GemmUniversalIN4cute5tupleIJiiiiEEENS1_10collective13CollectiveMmaINS1_41MainloopSm100TmaUmmaWarpSpecializedSparseILi6ELi2ELi2ENS5_IJNS4_1CILi1EEENSA_ILi2EEESB_EEEEENS5_IJNSA_ILi128EEESF_SF_EEEaNS5_IJNS4_6LayoutINS5_IJiNS5_IJSC_iEEEiEEENS5_IJlNS5_IJSB_SC_EEElEEEEENSH_INS5_IJNS5_IJSF_iEEESN_iEEENS5_IJNS5_IJSF_NSA_ILi16384EEEEEENS5_IJSB_lEEElEEEEEEEEaNS5_IJlSB_lEEENS4_8TiledMMAINS4_8MMA_AtomIJNS4_22SM100_MMA_S8_SS_SPARSEIaaiLi128ELi128ELNS4_4UMMA5MajorE0ELS10_0ELNSZ_8SaturateE0EEEEEENSH_INS5_IJSB_SB_SB_EEENS5_IJNSA_ILi0EEES15_S15_EEEEENS5_IJNS4_10UnderscoreES18_S18_EEEEENS4_23SM90_TMA_LOAD_MULTICASTENS4_14ComposedLayoutINS4_7SwizzleILi2ELi4ELi3EEENS4_25smem_sparse_ptr_flag_bitsILi2ELi8EEENSH_INS5_IJNS5_IJSB_NSA_ILi8EEEEEENS5_IJSC_NSA_ILi64EEEEEEEEENS5_IJNS5_IJS15_SF_EEESK_EEEEEEEvNS4_8identityENS4_13SM90_TMA_LOADENS1C_INS1D_ILi3ELi4ELi3EEENS4_18smem_ptr_flag_bitsILi8EEENSH_INS5_IJS1H_SF_EEENS5_IJSF_SB_EEEEEEEvS1Q_EENS_8epilogue10collective18CollectiveEpilogueINS20_23Sm100TmaWarpSpecializedILi4ELi2ELi32ELb1ELb0EEEJSG_NS5_IJNSH_ISF_SB_EENSH_INSA_ILi32EEESB_EEEEEiNS5_IJSB_llEEEiS29_NS20_6fusion15FusionCallbacksIS24_NS2A_17LinearCombinationIiiiiLNS_15FloatRoundStyleE2EEESG_S28_JEEENS4_5SM1004TMEM4LOAD26SM100_TMEM_LOAD_32dp32b32xES1R_NS1C_INS1D_ILi2ELi5ELi2EEENS1T_ILi32EEENSH_INS5_IJS26_NSA_ILi4EEEEEENS5_IJSB_S26_EEEEEEENS4_39AutoVectorizingCopyWithAssumedAlignmentILi128EEENS4_14SM90_TMA_STOREES2Q_S2S_S2S_EEEvvEEEEvNT_6ParamsE)
        /*0038*/ 	.word	0x00000000


	//----- nvinfo : EIATTR_MIN_STACK_SIZE
	.align		4
.L_27:
        /*003c*/ 	.byte	0x04, 0x12
        /*003e*/ 	.short	(.L_29 - .L_28)
	.align		4
.L_28:
        /*0040*/ 	.word	index@(_ZN7cutlass13device_kernelINS_4gemm6kernel13GemmUniversalIN4cute5tupleIJiiiiEEENS1_10collective13CollectiveMmaINS1_41MainloopSm100TmaUmmaWarpSpecializedSparseILi6ELi2ELi2ENS5_IJNS4_1CILi1EEENSA_ILi2EEESB_EEEEENS5_IJNSA_ILi128EEESF_SF_EEEaNS5_IJNS4_6LayoutINS5_IJiNS5_IJSC_iEEEiEEENS5_IJlNS5_IJSB_SC_EEElEEEEENSH_INS5_IJNS5_IJSF_iEEESN_iEEENS5_IJNS5_IJSF_NSA_ILi16384EEEEEENS5_IJSB_lEEElEEEEEEEEaNS5_IJlSB_lEEENS4_8TiledMMAINS4_8MMA_AtomIJNS4_22SM100_MMA_S8_SS_SPARSEIaaiLi128ELi128ELNS4_4UMMA5MajorE0ELS10_0ELNSZ_8SaturateE0EEEEEENSH_INS5_IJSB_SB_SB_EEENS5_IJNSA_ILi0EEES15_S15_EEEEENS5_IJNS4_10UnderscoreES18_S18_EEEEENS4_23SM90_TMA_LOAD_MULTICASTENS4_14ComposedLayoutINS4_7SwizzleILi2ELi4ELi3EEENS4_25smem_sparse_ptr_flag_bitsILi2ELi8EEENSH_INS5_IJNS5_IJSB_NSA_ILi8EEEEEENS5_IJSC_NSA_ILi64EEEEEEEEENS5_IJNS5_IJS15_SF_EEESK_EEEEEEEvNS4_8identityENS4_13SM90_TMA_LOADENS1C_INS1D_ILi3ELi4ELi3EEENS4_18smem_ptr_flag_bitsILi8EEENSH_INS5_IJS1H_SF_EEENS5_IJSF_SB_EEEEEEEvS1Q_EENS_8epilogue10collective18CollectiveEpilogueINS20_23Sm100TmaWarpSpecializedILi4ELi2ELi32ELb1ELb0EEEJSG_NS5_IJNSH_ISF_SB_EENSH_INSA_ILi32EEESB_EEEEEiNS5_IJSB_llEEEiS29_NS20_6fusion15FusionCallbacksIS24_NS2A_17LinearCombinationIiiiiLNS_15FloatRoundStyleE2EEESG_S28_JEEENS4_5SM1004TMEM4LOAD26SM100_TMEM_LOAD_32dp32b32xES1R_NS1C_INS1D_ILi2ELi5ELi2EEENS1T_ILi32EEENSH_INS5_IJS26_NSA_ILi4EEEEEENS5_IJSB_S26_EEEEEEENS4_39AutoVectorizingCopyWithAssumedAlignmentILi128EEENS4_14SM90_TMA_STOREES2Q_S2S_S2S_EEEvvEEEEvNT_6ParamsE)
        /*0044*/ 	.word	0x00000000
.L_29:


//--------------------- .nv.compat                --------------------------
	.section	.nv.compat,"",@"SHT_CUDA_COMPAT_INFO"
	.align	4
        /*0000*/ 	.byte	0x02, 0x09, 0x01, 0x00, 0x02, 0x02, 0x03, 0x00, 0x02, 0x05, 0x06, 0x00, 0x03, 0x07, 0x01, 0x01
        /*0010*/ 	.byte	0x02, 0x03, 0x01, 0x00, 0x02, 0x06, 0x01, 0x00, 0x04, 0x0b, 0x08, 0x00, 0x01, 0x00, 0x00, 0x00
        /*0020*/ 	.byte	0x00, 0x00, 0x00, 0x00


//--------------------- .nv.info._ZN7cutlass13device_kernelINS_4gemm6kernel13GemmUniversalIN4cute5tupleIJiiiiEEENS1_10collective13CollectiveMmaINS1_41MainloopSm100TmaUmmaWarpSpecializedSparseILi6ELi2ELi2ENS5_IJNS4_1CILi1EEENSA_ILi2EEESB_EEEEENS5_IJNSA_ILi128EEESF_SF_EEEaNS5_IJNS4_6LayoutINS5_IJiNS5_IJSC_iEEEiEEENS5_IJlNS5_IJSB_SC_EEElEEEEENSH_INS5_IJNS5_IJSF_iEEESN_iEEENS5_IJNS5_IJSF_NSA_ILi16384EEEEEENS5_IJSB_lEEElEEEEEEEEaNS5_IJlSB_lEEENS4_8TiledMMAINS4_8MMA_AtomIJNS4_22SM100_MMA_S8_SS_SPARSEIaaiLi128ELi128ELNS4_4UMMA5MajorE0ELS10_0ELNSZ_8SaturateE0EEEEEENSH_INS5_IJSB_SB_SB_EEENS5_IJNSA_ILi0EEES15_S15_EEEEENS5_IJNS4_10UnderscoreES18_S18_EEEEENS4_23SM90_TMA_LOAD_MULTICASTENS4_14ComposedLayoutINS4_7SwizzleILi2ELi4ELi3EEENS4_25smem_sparse_ptr_flag_bitsILi2ELi8EEENSH_INS5_IJNS5_IJSB_NSA_ILi8EEEEEENS5_IJSC_NSA_ILi64EEEEEEEEENS5_IJNS5_IJS15_SF_EEESK_EEEEEEEvNS4_8identityENS4_13SM90_TMA_LOADENS1C_INS1D_ILi3ELi4ELi3EEENS4_18smem_ptr_flag_bitsILi8EEENSH_INS5_IJS1H_SF_EEENS5_IJSF_SB_EEEEEEEvS1Q_EENS_8epilogue10collective18CollectiveEpilogueINS20_23Sm100TmaWarpSpecializedILi4ELi2ELi32ELb1ELb0EEEJSG_NS5_IJNSH_ISF_SB_EENSH_INSA_ILi32EEESB_EEEEEiNS5_IJSB_llEEEiS29_NS20_6fusion15FusionCallbacksIS24_NS2A_17LinearCombinationIiiiiLNS_15FloatRoundStyleE2EEESG_S28_JEEENS4_5SM1004TMEM4LOAD26SM100_TMEM_LOAD_32dp32b32xES1R_NS1C_INS1D_ILi2ELi5ELi2EEENS1T_ILi32EEENSH_INS5_IJS26_NSA_ILi4EEEEEENS5_IJSB_S26_EEEEEEENS4_39AutoVectorizingCopyWithAssumedAlignmentILi128EEENS4_14SM90_TMA_STOREES2Q_S2S_S2S_EEEvvEEEEvNT_6ParamsE --------------------------
	.section	.nv.info._ZN7cutlass13device_kernelINS_4gemm6kernel13GemmUniversalIN4cute5tupleIJiiiiEEENS1_10collective13CollectiveMmaINS1_41MainloopSm100TmaUmmaWarpSpecializedSparseILi6ELi2ELi2ENS5_IJNS4_1CILi1EEENSA_ILi2EEESB_EEEEENS5_IJNSA_ILi128EEESF_SF_EEEaNS5_IJNS4_6LayoutINS5_IJiNS5_IJSC_iEEEiEEENS5_IJlNS5_IJSB_SC_EEElEEEEENSH_INS5_IJNS5_IJSF_iEEESN_iEEENS5_IJNS5_IJSF_NSA_ILi16384EEEEEENS5_IJSB_lEEElEEEEEEEEaNS5_IJlSB_lEEENS4_8TiledMMAINS4_8MMA_AtomIJNS4_22SM100_MMA_S8_SS_SPARSEIaaiLi128ELi128ELNS4_4UMMA5MajorE0ELS10_0ELNSZ_8SaturateE0EEEEEENSH_INS5_IJSB_SB_SB_EEENS5_IJNSA_ILi0EEES15_S15_EEEEENS5_IJNS4_10UnderscoreES18_S18_EEEEENS4_23SM90_TMA_LOAD_MULTICASTENS4_14ComposedLayoutINS4_7SwizzleILi2ELi4ELi3EEENS4_25smem_sparse_ptr_flag_bitsILi2ELi8EEENSH_INS5_IJNS5_IJSB_NSA_ILi8EEEEEENS5_IJSC_NSA_ILi64EEEEEEEEENS5_IJNS5_IJS15_SF_EEESK_EEEEEEEvNS4_8identityENS4_13SM90_TMA_LOADENS1C_INS1D_ILi3ELi4ELi3EEENS4_18smem_ptr_flag_bitsILi8EEENSH_INS5_IJS1H_SF_EEENS5_IJSF_SB_EEEEEEEvS1Q_EENS_8epilogue10collective18CollectiveEpilogueINS20_23Sm100TmaWarpSpecializedILi4ELi2ELi32ELb1ELb0EEEJSG_NS5_IJNSH_ISF_SB_EENSH_INSA_ILi32EEESB_EEEEEiNS5_IJSB_llEEEiS29_NS20_6fusion15FusionCallbacksIS24_NS2A_17LinearCombinationIiiiiLNS_15FloatRoundStyleE2EEESG_S28_JEEENS4_5SM1004TMEM4LOAD26SM100_TMEM_LOAD_32dp32b32xES1R_NS1C_INS1D_ILi2ELi5ELi2EEENS1T_ILi32EEENSH_INS5_IJS26_NSA_ILi4EEEEEENS5_IJSB_S26_EEEEEEENS4_39AutoVectorizingCopyWithAssumedAlignmentILi128EEENS4_14SM90_TMA_STOREES2Q_S2S_S2S_EEEvvEEEEvNT_6ParamsE,"",@"SHT_CUDA_INFO"
	.sectionflags	@""
	.align	4


	//----- nvinfo : EIATTR_CUDA_API_VERSION
	.align		4
        /*0000*/ 	.byte	0x04, 0x37
        /*0002*/ 	.short	(.L_31 - .L_30)
.L_30:
        /*0004*/ 	.word	0x00000082


	//----- nvinfo : EIATTR_KPARAM_INFO
	.align		4
.L_31:
        /*0008*/ 	.byte	0x04, 0x17
        /*000a*/ 	.short	(.L_33 - .L_32)
.L_32:
        /*000c*/ 	.word	0x00000000
        /*0010*/ 	.short	0x0000
        /*0012*/ 	.short	0x0000
        /*0014*/ 	.byte	0x00, 0xf0, 0x01, 0x28


	//----- nvinfo : EIATTR_AT_ENTRY_FRAGMENTS
	.align		4
.L_33:
        /*0018*/ 	.byte	0x04, 0x4f
        /*001a*/ 	.short	(.L_35 - .L_34)


	//   ....[0]....
.L_34:
        /*001c*/ 	.word	0x00000006


	//----- nvinfo : EIATTR_RESERVED_SMEM_USED
	.align		4
.L_35:
        /*0020*/ 	.byte	0x01, 0x41
	.zero		2


	//----- nvinfo : EIATTR_SPARSE_MMA_MASK
	.align		4
        /*0024*/ 	.byte	0x03, 0x50
        /*0026*/ 	.short	0x0040


	//----- nvinfo : EIATTR_TCGEN05_1CTA_USED
	.align		4
        /*0028*/ 	.byte	0x01, 0x51
	.zero		2


	//----- nvinfo : EIATTR_MAXREG_COUNT
	.align		4
        /*002c*/ 	.byte	0x03, 0x1b
        /*002e*/ 	.short	0x00ff


	//----- nvinfo : EIATTR_NUM_BARRIERS
	.align		4
        /*0030*/ 	.byte	0x02, 0x4c
        /*0032*/ 	.byte	0x07
	.zero		1


	//----- nvinfo : EIATTR_EXTERNS
	.align		4
        /*0034*/ 	.byte	0x04, 0x0f
        /*0036*/ 	.short	(.L_37 - .L_36)


	//   ....[0]....
	.align		4
.L_36:
        /*0038*/ 	.word	index@(__assertfail)


	//----- nvinfo : EIATTR_MERCURY_ISA_VERSION
	.align		4
.L_37:
        /*003c*/ 	.byte	0x03, 0x5f
        /*003e*/ 	.short	0x0101


	//----- nvinfo : EIATTR_INT_WARP_WIDE_INSTR_OFFSETS
	.align		4
        /*0040*/ 	.byte	0x04, 0x31
        /*0042*/ 	.short	(.L_39 - .L_38)


	//   ....[0]....
.L_38:
        /*0044*/ 	.word	0x00001ce0


	//   ....[1]....
        /*0048*/ 	.word	0x000036a0


	//   ....[2]....
        /*004c*/ 	.word	0x000036c0


	//   ....[3]....
        /*0050*/ 	.word	0x000036f0


	//   ....[4]....
        /*0054*/ 	.word	0x00003ff0


	//   ....[5]....
        /*0058*/ 	.word	0x00004010


	//   ....[6]....
        /*005c*/ 	.word	0x000040b0


	//   ....[7]....
        /*0060*/ 	.word	0x00004150


	//   ....[8]....
        /*0064*/ 	.word	0x00004210


	//   ....[9]....
        /*0068*/ 	.word	0x00004290


	//   ....[10]....
        /*006c*/ 	.word	0x000042b0


	//   ....[11]....
        /*0070*/ 	.word	0x00004380


	//   ....[12]....
        /*0074*/ 	.word	0x00004410


	//   ....[13]....
        /*0078*/ 	.word	0x000044d0


	//   ....[14]....
        /*007c*/ 	.word	0x00004560


	//   ....[15]....
        /*0080*/ 	.word	0x00004580


	//   ....[16]....
        /*0084*/ 	.word	0x000046b0


	//   ....[17]....
        /*0088*/ 	.word	0x00004710


	//   ....[18]....
        /*008c*/ 	.word	0x000047c0


	//   ....[19]....
        /*0090*/ 	.word	0x00004910


	//   ....[20]....
        /*0094*/ 	.word	0x00004970


	//   ....[21]....
        /*0098*/ 	.word	0x00004990


	//   ....[22]....
        /*009c*/ 	.word	0x000049b0


	//   ....[23]....
        /*00a0*/ 	.word	0x00004ba0


	//----- nvinfo : EIATTR_COOP_GROUP_MASK_REGIDS
	.align		4
.L_39:
        /*00a4*/ 	.byte	0x04, 0x29
        /*00a6*/ 	.short	(.L_41 - .L_40)


	//   ....[0]....
.L_40:
        /*00a8*/ 	.word	0xffffffff


	//   ....[1]....
        /*00ac*/ 	.word	0xffffffff


	//   ....[2]....
        /*00b0*/ 	.word	0xffffffff


	//   ....[3]....
        /*00b4*/ 	.word	0xffffffff


	//   ....[4]....
        /*00b8*/ 	.word	0xffffffff


	//   ....[5]....
        /*00bc*/ 	.word	0xffffffff


	//   ....[6]....
        /*00c0*/ 	.word	0xffffffff


	//   ....[7]....
        /*00c4*/ 	.word	0xffffffff


	//   ....[8]....
        /*00c8*/ 	.word	0xffffffff


	//   ....[9]....
        /*00cc*/ 	.word	0xffffffff


	//   ....[10]....
        /*00d0*/ 	.word	0xffffffff


	//   ....[11]....
        /*00d4*/ 	.word	0xffffffff


	//   ....[12]....
        /*00d8*/ 	.word	0xffffffff


	//   ....[13]....
        /*00dc*/ 	.word	0xffffffff


	//----- nvinfo : EIATTR_COOP_GROUP_INSTR_OFFSETS
	.align		4
.L_41:
        /*00e0*/ 	.byte	0x04, 0x28
        /*00e2*/ 	.short	(.L_43 - .L_42)


	//   ....[0]....
.L_42:
        /*00e4*/ 	.word	0x00000090


	//   ....[1]....
        /*00e8*/ 	.word	0x00000500


	//   ....[2]....
        /*00ec*/ 	.word	0x000006e0


	//   ....[3]....
        /*00f0*/ 	.word	0x00000880


	//   ....[4]....
        /*00f4*/ 	.word	0x00000980


	//   ....[5]....
        /*00f8*/ 	.word	0x00000af0


	//   ....[6]....
        /*00fc*/ 	.word	0x00000c50


	//   ....[7]....
        /*0100*/ 	.word	0x00000e00


	//   ....[8]....
        /*0104*/ 	.word	0x00001bd0


	//   ....[9]....
        /*0108*/ 	.word	0x00002ac0


	//   ....[10]....
        /*010c*/ 	.word	0x00002cd0


	//   ....[11]....
        /*0110*/ 	.word	0x00002d00


	//   ....[12]....
        /*0114*/ 	.word	0x00003580


	//   ....[13]....
        /*0118*/ 	.word	0x000037b0


	//----- nvinfo : EIATTR_VRC_CTA_INIT_COUNT
	.align		4
.L_43:
        /*011c*/ 	.byte	0x02, 0x4a
        /*011e*/ 	.byte	0x80
	.zero		1


	//----- nvinfo : EIATTR_SYSCALL_OFFSETS
	.align		4
        /*0120*/ 	.byte	0x04, 0x46
        /*0122*/ 	.short	(.L_45 - .L_44)


	//   ....[0]....
.L_44:
        /*0124*/ 	.word	0x00005640


	//   ....[1]....
        /*0128*/ 	.word	0x00005730


	//   ....[2]....
        /*012c*/ 	.word	0x00006150


	//   ....[3]....
        /*0130*/ 	.word	0x00006f40


	//   ....[4]....
        /*0134*/ 	.word	0x00007d10


	//   ....[5]....
        /*0138*/ 	.word	0x00008ad0


	//----- nvinfo : EIATTR_MBARRIER_INSTR_OFFSETS
	.align		4
.L_45:
        /*013c*/ 	.byte	0x04, 0x39
        /*013e*/ 	.short	(.L_47 - .L_46)


	//   ....[0]....
.L_46:
        /*0140*/ 	.word	0x00000610
        /*0144*/ 	.word	0x000000ff
        /*0148*/ 	.word	0x00000000
        /*014c*/ 	.short	0x0100
        /*014e*/ 	.byte	0x06
	.zero		1


	//   ....[1]....
        /*0150*/ 	.word	0x00000620
        /*0154*/ 	.word	0x000000ff
        /*0158*/ 	.word	0x00000030
        /*015c*/ 	.short	0x0100
        /*015e*/ 	.byte	0x06
	.zero		1


	//   ....[2]....
        /*0160*/ 	.word	0x00000630
        /*0164*/ 	.word	0x000000ff
        /*0168*/ 	.word	0x00000008
        /*016c*/ 	.short	0x0100
        /*016e*/ 	.byte	0x06
	.zero		1


	//   ....[3]....
        /*0170*/ 	.word	0x00000640
        /*0174*/ 	.word	0x000000ff
        /*0178*/ 	.word	0x00000038
        /*017c*/ 	.short	0x0100
        /*017e*/ 	.byte	0x06
	.zero		1


	//   ....[4]....
        /*0180*/ 	.word	0x00000650
        /*0184*/ 	.word	0x000000ff
        /*0188*/ 	.word	0x00000010
        /*018c*/ 	.short	0x0100
        /*018e*/ 	.byte	0x06
	.zero		1


	//   ....[5]....
        /*0190*/ 	.word	0x00000660
        /*0194*/ 	.word	0x000000ff
        /*0198*/ 	.word	0x00000040
        /*019c*/ 	.short	0x0100
        /*019e*/ 	.byte	0x06
	.zero		1


	//   ....[6]....
        /*01a0*/ 	.word	0x00000670
        /*01a4*/ 	.word	0x000000ff
        /*01a8*/ 	.word	0x00000018
        /*01ac*/ 	.short	0x0100
        /*01ae*/ 	.byte	0x06
	.zero		1


	//   ....[7]....
        /*01b0*/ 	.word	0x00000680
        /*01b4*/ 	.word	0x000000ff
        /*01b8*/ 	.word	0x00000048
        /*01bc*/ 	.short	0x0100
        /*01be*/ 	.byte	0x06
	.zero		1


	//   ....[8]....
        /*01c0*/ 	.word	0x00000690
        /*01c4*/ 	.word	0x000000ff
        /*01c8*/ 	.word	0x00000020
        /*01cc*/ 	.short	0x0100
        /*01ce*/ 	.byte	0x06
	.zero		1


	//   ....[9]....
        /*01d0*/ 	.word	0x000006a0
        /*01d4*/ 	.word	0x000000ff
        /*01d8*/ 	.word	0x00000050
        /*01dc*/ 	.short	0x0100
        /*01de*/ 	.byte	0x06
	.zero		1


	//   ....[10]....
        /*01e0*/ 	.word	0x000006b0
        /*01e4*/ 	.word	0x000000ff
        /*01e8*/ 	.word	0x00000028
        /*01ec*/ 	.short	0x0100
        /*01ee*/ 	.byte	0x06
	.zero		1


	//   ....[11]....
        /*01f0*/ 	.word	0x000006c0
        /*01f4*/ 	.word	0x000000ff
        /*01f8*/ 	.word	0x00000058
        /*01fc*/ 	.short	0x0100
        /*01fe*/ 	.byte	0x06
	.zero		1


	//   ....[12]....
        /*0200*/ 	.word	0x000007f0
        /*0204*/ 	.word	0x000000ff
        /*0208*/ 	.word	0x00000060
        /*020c*/ 	.short	0x0100
        /*020e*/ 	.byte	0x06
	.zero		1


	//   ....[13]....
        /*0210*/ 	.word	0x00000800
        /*0214*/ 	.word	0x000000ff
        /*0218*/ 	.word	0x00000080
        /*021c*/ 	.short	0x0100
        /*021e*/ 	.byte	0x06
	.zero		1


	//   ....[14]....
        /*0220*/ 	.word	0x00000810
        /*0224*/ 	.word	0x000000ff
        /*0228*/ 	.word	0x00000068
        /*022c*/ 	.short	0x0100
        /*022e*/ 	.byte	0x06
	.zero		1


	//   ....[15]....
        /*0230*/ 	.word	0x00000820
        /*0234*/ 	.word	0x000000ff
        /*0238*/ 	.word	0x00000088
        /*023c*/ 	.short	0x0100
        /*023e*/ 	.byte	0x06
	.zero		1


	//   ....[16]....
        /*0240*/ 	.word	0x00000830
        /*0244*/ 	.word	0x000000ff
        /*0248*/ 	.word	0x00000070
        /*024c*/ 	.short	0x0100
        /*024e*/ 	.byte	0x06
	.zero		1


	//   ....[17]....
        /*0250*/ 	.word	0x00000840
        /*0254*/ 	.word	0x000000ff
        /*0258*/ 	.word	0x00000090
        /*025c*/ 	.short	0x0100
        /*025e*/ 	.byte	0x06
	.zero		1


	//   ....[18]....
        /*0260*/ 	.word	0x00000850
        /*0264*/ 	.word	0x000000ff
        /*0268*/ 	.word	0x00000078
        /*026c*/ 	.short	0x0100
        /*026e*/ 	.byte	0x06
	.zero		1


	//   ....[19]....
        /*0270*/ 	.word	0x00000860
        /*0274*/ 	.word	0x000000ff
        /*0278*/ 	.word	0x00000098
        /*027c*/ 	.short	0x0100
        /*027e*/ 	.byte	0x06
	.zero		1


	//   ....[20]....
        /*0280*/ 	.word	0x00000950
        /*0284*/ 	.word	0x000000ff
        /*0288*/ 	.word	0x000000a0
        /*028c*/ 	.short	0x0100
        /*028e*/ 	.byte	0x05
	.zero		1


	//   ....[21]....
        /*0290*/ 	.word	0x00000960
        /*0294*/ 	.word	0x000000ff
        /*0298*/ 	.word	0x000000a8
        /*029c*/ 	.short	0x0100
        /*029e*/ 	.byte	0x05
	.zero		1


	//   ....[22]....
        /*02a0*/ 	.word	0x00000aa0
        /*02a4*/ 	.word	0x000000ff
        /*02a8*/ 	.word	0x000000b0
        /*02ac*/ 	.short	0x0100
        /*02ae*/ 	.byte	0x05
	.zero		1


	//   ....[23]....
        /*02b0*/ 	.word	0x00000ab0
        /*02b4*/ 	.word	0x000000ff
        /*02b8*/ 	.word	0x000000c0
        /*02bc*/ 	.short	0x0100
        /*02be*/ 	.byte	0x05
	.zero		1


	//   ....[24]....
        /*02c0*/ 	.word	0x00000ac0
        /*02c4*/ 	.word	0x000000ff
        /*02c8*/ 	.word	0x000000b8
        /*02cc*/ 	.short	0x0100
        /*02ce*/ 	.byte	0x05
	.zero		1


	//   ....[25]....
        /*02d0*/ 	.word	0x00000ad0
        /*02d4*/ 	.word	0x000000ff
        /*02d8*/ 	.word	0x000000c8
        /*02dc*/ 	.short	0x0100
        /*02de*/ 	.byte	0x05
	.zero		1


	//   ....[26]....
        /*02e0*/ 	.word	0x00000c00
        /*02e4*/ 	.word	0x000000ff
        /*02e8*/ 	.word	0x000000d0
        /*02ec*/ 	.short	0x0100
        /*02ee*/ 	.byte	0x06
	.zero		1


	//   ....[27]....
        /*02f0*/ 	.word	0x00000c10
        /*02f4*/ 	.word	0x000000ff
        /*02f8*/ 	.word	0x000000e0
        /*02fc*/ 	.short	0x0100
        /*02fe*/ 	.byte	0x06
	.zero		1


	//   ....[28]....
        /*0300*/ 	.word	0x00000c20
        /*0304*/ 	.word	0x000000ff
        /*0308*/ 	.word	0x000000d8
        /*030c*/ 	.short	0x0100
        /*030e*/ 	.byte	0x06
	.zero		1


	//   ....[29]....
        /*0310*/ 	.word	0x00000c30
        /*0314*/ 	.word	0x000000ff
        /*0318*/ 	.word	0x000000e8
        /*031c*/ 	.short	0x0100
        /*031e*/ 	.byte	0x06
	.zero		1


	//   ....[30]....
        /*0320*/ 	.word	0x00000d20
        /*0324*/ 	.word	0x000000ff
        /*0328*/ 	.word	0x000000f0
        /*032c*/ 	.short	0x0100
        /*032e*/ 	.byte	0x05
	.zero		1


	//   ....[31]....
        /*0330*/ 	.word	0x00000d30
        /*0334*/ 	.word	0x000000ff
        /*0338*/ 	.word	0x00000100
        /*033c*/ 	.short	0x0100
        /*033e*/ 	.byte	0x05
	.zero		1


	//   ....[32]....
        /*0340*/ 	.word	0x00000d40
        /*0344*/ 	.word	0x000000ff
        /*0348*/ 	.word	0x000000f8
        /*034c*/ 	.short	0x0100
        /*034e*/ 	.byte	0x05
	.zero		1


	//   ....[33]....
        /*0350*/ 	.word	0x00000d50
        /*0354*/ 	.word	0x000000ff
        /*0358*/ 	.word	0x00000108
        /*035c*/ 	.short	0x0100
        /*035e*/ 	.byte	0x05
	.zero		1


	//   ....[34]....
        /*0360*/ 	.word	0x000017c0
        /*0364*/ 	.word	0x00000004
        /*0368*/ 	.word	0x00000100
        /*036c*/ 	.short	0x010a
        /*036e*/ 	.byte	0xff
	.zero		1


	//   ....[35]....
        /*0370*/ 	.word	0x000017e0
        /*0374*/ 	.word	0x00000004
        /*0378*/ 	.word	0x000000f0
        /*037c*/ 	.short	0x0101
        /*037e*/ 	.byte	0xff
	.zero		1


	//   ....[36]....
        /*0380*/ 	.word	0x00001860
        /*0384*/ 	.word	0x000000ff
        /*0388*/ 	.word	0x00000030
        /*038c*/ 	.short	0x010a
        /*038e*/ 	.byte	0x04
	.zero		1


	//   ....[37]....
        /*0390*/ 	.word	0x00001990
        /*0394*/ 	.word	0x000000ff
        /*0398*/ 	.word	0x00000030
        /*039c*/ 	.short	0x010a
        /*039e*/ 	.byte	0x21
	.zero		1


	//   ....[38]....
        /*03a0*/ 	.word	0x00001aa0
        /*03a4*/ 	.word	0x000000ff
        /*03a8*/ 	.word	0x00000030
        /*03ac*/ 	.short	0x010a
        /*03ae*/ 	.byte	0x04
	.zero		1


	//   ....[39]....
        /*03b0*/ 	.word	0x00001bb0
        /*03b4*/ 	.word	0x000000ff
        /*03b8*/ 	.word	0x000000a8
        /*03bc*/ 	.short	0x0101
        /*03be*/ 	.byte	0x06
	.zero		1


	//   ....[40]....
        /*03c0*/ 	.word	0x00001be0
        /*03c4*/ 	.word	0x00000008
        /*03c8*/ 	.word	0x000000b0
        /*03cc*/ 	.short	0x010a
        /*03ce*/ 	.byte	0xff
	.zero		1


	//   ....[41]....
        /*03d0*/ 	.word	0x00001cb0
        /*03d4*/ 	.word	0x00000008
        /*03d8*/ 	.word	0x00000000
        /*03dc*/ 	.short	0x0101
        /*03de*/ 	.byte	0xff
	.zero		1


	//   ....[42]....
        /*03e0*/ 	.word	0x00002220
        /*03e4*/ 	.word	0x000000ff
        /*03e8*/ 	.word	0x00000000
        /*03ec*/ 	.short	0x010a
        /*03ee*/ 	.byte	0x04
	.zero		1


	//   ....[43]....
        /*03f0*/ 	.word	0x000022b0
        /*03f4*/ 	.word	0x000000ff
        /*03f8*/ 	.word	0x00000000
        /*03fc*/ 	.short	0x010a
        /*03fe*/ 	.byte	0x04
	.zero		1


	//   ....[44]....
        /*0400*/ 	.word	0x00002340
        /*0404*/ 	.word	0x000000ff
        /*0408*/ 	.word	0x00000000
        /*040c*/ 	.short	0x010a
        /*040e*/ 	.byte	0x04
	.zero		1


	//   ....[45]....
        /*0410*/ 	.word	0x000023d0
        /*0414*/ 	.word	0x000000ff
        /*0418*/ 	.word	0x00000000
        /*041c*/ 	.short	0x010a
        /*041e*/ 	.byte	0x04
	.zero		1


	//   ....[46]....
        /*0420*/ 	.word	0x00002460
        /*0424*/ 	.word	0x000000ff
        /*0428*/ 	.word	0x00000000
        /*042c*/ 	.short	0x010a
        /*042e*/ 	.byte	0x04
	.zero		1


	//   ....[47]....
        /*0430*/ 	.word	0x00002500
        /*0434*/ 	.word	0x00000000
        /*0438*/ 	.word	0x00000000
        /*043c*/ 	.short	0x010a
        /*043e*/ 	.byte	0xff
	.zero		1


	//   ....[48]....
        /*0440*/ 	.word	0x00002620
        /*0444*/ 	.word	0x00000000
        /*0448*/ 	.word	0x000000f0
        /*044c*/ 	.short	0x010a
        /*044e*/ 	.byte	0xff
	.zero		1


	//   ....[49]....
        /*0450*/ 	.word	0x00002690
        /*0454*/ 	.word	0x00000004
        /*0458*/ 	.word	0x00000000
        /*045c*/ 	.short	0x0101
        /*045e*/ 	.byte	0xff
	.zero		1


	//   ....[50]....
        /*0460*/ 	.word	0x000026b0
        /*0464*/ 	.word	0x000000ff
        /*0468*/ 	.word	0x000000c0
        /*046c*/ 	.short	0x010a
        /*046e*/ 	.byte	0x05
	.zero		1


	//   ....[51]....
        /*0470*/ 	.word	0x000027d0
        /*0474*/ 	.word	0x00000000
        /*0478*/ 	.word	0x000000b0
        /*047c*/ 	.short	0x010a
        /*047e*/ 	.byte	0xff
	.zero		1


	//   ....[52]....
        /*0480*/ 	.word	0x000028d0
        /*0484*/ 	.word	0x00000000
        /*0488*/ 	.word	0x00000000
        /*048c*/ 	.short	0x0101
        /*048e*/ 	.byte	0xff
	.zero		1


	//   ....[53]....
        /*0490*/ 	.word	0x00002960
        /*0494*/ 	.word	0x000000ff
        /*0498*/ 	.word	0x000000c0
        /*049c*/ 	.short	0x0106
        /*049e*/ 	.byte	0x05
	.zero		1


	//   ....[54]....
        /*04a0*/ 	.word	0x00002980
        /*04a4*/ 	.word	0x000000ff
        /*04a8*/ 	.word	0x000000c0
        /*04ac*/ 	.short	0x010a
        /*04ae*/ 	.byte	0x05
	.zero		1


	//   ....[55]....
        /*04b0*/ 	.word	0x00002a10
        /*04b4*/ 	.word	0x000000ff
        /*04b8*/ 	.word	0x000000c0
        /*04bc*/ 	.short	0x0106
        /*04be*/ 	.byte	0x04
	.zero		1


	//   ....[56]....
        /*04c0*/ 	.word	0x00002a50
        /*04c4*/ 	.word	0x00000000
        /*04c8*/ 	.word	0x000000c0
        /*04cc*/ 	.short	0x010a
        /*04ce*/ 	.byte	0xff
	.zero		1


	//   ....[57]....
        /*04d0*/ 	.word	0x00002f50
        /*04d4*/ 	.word	0x00000000
        /*04d8*/ 	.word	0x000000b0
        /*04dc*/ 	.short	0x010a
        /*04de*/ 	.byte	0xff
	.zero		1


	//   ....[58]....
        /*04e0*/ 	.word	0x00003060
        /*04e4*/ 	.word	0x00000003
        /*04e8*/ 	.word	0x00000000
        /*04ec*/ 	.short	0x0101
        /*04ee*/ 	.byte	0xff
	.zero		1


	//   ....[59]....
        /*04f0*/ 	.word	0x00003070
        /*04f4*/ 	.word	0x000000ff
        /*04f8*/ 	.word	0x00000000
        /*04fc*/ 	.short	0x010a
        /*04fe*/ 	.byte	0x05
	.zero		1


	//   ....[60]....
        /*0500*/ 	.word	0x00003090
        /*0504*/ 	.word	0x000000ff
        /*0508*/ 	.word	0x000000e0
        /*050c*/ 	.short	0x010a
        /*050e*/ 	.byte	0x06
	.zero		1


	//   ....[61]....
        /*0510*/ 	.word	0x00003160
        /*0514*/ 	.word	0x000000ff
        /*0518*/ 	.word	0x00000000
        /*051c*/ 	.short	0x010a
        /*051e*/ 	.byte	0x05
	.zero		1


	//   ....[62]....
        /*0520*/ 	.word	0x00003290
        /*0524*/ 	.word	0x000000ff
        /*0528*/ 	.word	0x00000000
        /*052c*/ 	.short	0x010a
        /*052e*/ 	.byte	0x16
	.zero		1


	//   ....[63]....
        /*0530*/ 	.word	0x000034d0
        /*0534*/ 	.word	0x000000ff
        /*0538*/ 	.word	0x00000000
        /*053c*/ 	.short	0x010a
        /*053e*/ 	.byte	0x06
	.zero		1


	//   ....[64]....
        /*0540*/ 	.word	0x00003560
        /*0544*/ 	.word	0x000000ff
        /*0548*/ 	.word	0x00000000
        /*054c*/ 	.short	0x010a
        /*054e*/ 	.byte	0x07
	.zero		1


	//   ....[65]....
        /*0550*/ 	.word	0x000039a0
        /*0554*/ 	.word	0x00000000
        /*0558*/ 	.word	0x000000b0
        /*055c*/ 	.short	0x010a
        /*055e*/ 	.byte	0xff
	.zero		1


	//   ....[66]....
        /*0560*/ 	.word	0x00003a60
        /*0564*/ 	.word	0x00000000
        /*0568*/ 	.word	0x00000000
        /*056c*/ 	.short	0x0101
        /*056e*/ 	.byte	0xff
	.zero		1


	//   ....[67]....
        /*0570*/ 	.word	0x00003d80
        /*0574*/ 	.word	0x000000ff
        /*0578*/ 	.word	0x000000a8
        /*057c*/ 	.short	0x010a
        /*057e*/ 	.byte	0x04
	.zero		1


	//   ....[68]....
        /*0580*/ 	.word	0x00003f70
        /*0584*/ 	.word	0x000000ff
        /*0588*/ 	.word	0x00000080
        /*058c*/ 	.short	0x010a
        /*058e*/ 	.byte	0x04
	.zero		1


	//   ....[69]....
        /*0590*/ 	.word	0x00004240
        /*0594*/ 	.word	0x000000ff
        /*0598*/ 	.word	0x00000060
        /*059c*/ 	.short	0x010b
        /*059e*/ 	.byte	0x04
	.zero		1


	//   ....[70]....
        /*05a0*/ 	.word	0x00004250
        /*05a4*/ 	.word	0x000000ff
        /*05a8*/ 	.word	0x00000000
        /*05ac*/ 	.short	0x0101
        /*05ae*/ 	.byte	0x07
	.zero		1


	//   ....[71]....
        /*05b0*/ 	.word	0x00004260
        /*05b4*/ 	.word	0x000000ff
        /*05b8*/ 	.word	0x00000088
        /*05bc*/ 	.short	0x010a
        /*05be*/ 	.byte	0x04
	.zero		1


	//   ....[72]....
        /*05c0*/ 	.word	0x00004500
        /*05c4*/ 	.word	0x000000ff
        /*05c8*/ 	.word	0x00000068
        /*05cc*/ 	.short	0x010b
        /*05ce*/ 	.byte	0x04
	.zero		1


	//   ....[73]....
        /*05d0*/ 	.word	0x00004510
        /*05d4*/ 	.word	0x000000ff
        /*05d8*/ 	.word	0x00000000
        /*05dc*/ 	.short	0x0101
        /*05de*/ 	.byte	0x07
	.zero		1


	//   ....[74]....
        /*05e0*/ 	.word	0x00004520
        /*05e4*/ 	.word	0x000000ff
        /*05e8*/ 	.word	0x00000090
        /*05ec*/ 	.short	0x010a
        /*05ee*/ 	.byte	0x04
	.zero		1


	//   ....[75]....
        /*05f0*/ 	.word	0x00004870
        /*05f4*/ 	.word	0x000000ff
        /*05f8*/ 	.word	0x00000070
        /*05fc*/ 	.short	0x010b
        /*05fe*/ 	.byte	0x04
	.zero		1


	//   ....[76]....
        /*0600*/ 	.word	0x000048d0
        /*0604*/ 	.word	0x000000ff
        /*0608*/ 	.word	0x00000000
        /*060c*/ 	.short	0x0101
        /*060e*/ 	.byte	0x07
	.zero		1


	//   ....[77]....
        /*0610*/ 	.word	0x000048e0
        /*0614*/ 	.word	0x000000ff
        /*0618*/ 	.word	0x00000098
        /*061c*/ 	.short	0x010a
        /*061e*/ 	.byte	0x04
	.zero		1


	//   ....[78]....
        /*0620*/ 	.word	0x00004bd0
        /*0624*/ 	.word	0x000000ff
        /*0628*/ 	.word	0x00000078
        /*062c*/ 	.short	0x010b
        /*062e*/ 	.byte	0x04
	.zero		1


	//   ....[79]....
        /*0630*/ 	.word	0x00004c00
        /*0634*/ 	.word	0x000000ff
        /*0638*/ 	.word	0x00000000
        /*063c*/ 	.short	0x0101
        /*063e*/ 	.byte	0x05
	.zero		1


	//   ....[80]....
        /*0640*/ 	.word	0x00004c50
        /*0644*/ 	.word	0x000000ff
        /*0648*/ 	.word	0x00000080
        /*064c*/ 	.short	0x010a
        /*064e*/ 	.byte	0x04
	.zero		1


	//   ....[81]....
        /*0650*/ 	.word	0x00004c70
        /*0654*/ 	.word	0x000000ff
        /*0658*/ 	.word	0x00000088
        /*065c*/ 	.short	0x010a
        /*065e*/ 	.byte	0x04
	.zero		1


	//   ....[82]....
        /*0660*/ 	.word	0x00004c90
        /*0664*/ 	.word	0x000000ff
        /*0668*/ 	.word	0x00000090
        /*066c*/ 	.short	0x010a
        /*066e*/ 	.byte	0x04
	.zero		1


	//   ....[83]....
        /*0670*/ 	.word	0x00004cd0
        /*0674*/ 	.word	0x00000000
        /*0678*/ 	.word	0x00000098
        /*067c*/ 	.short	0x010a
        /*067e*/ 	.byte	0xff
	.zero		1


	//   ....[84]....
        /*0680*/ 	.word	0x00005010
        /*0684*/ 	.word	0x00000000
        /*0688*/ 	.word	0x000000b0
        /*068c*/ 	.short	0x010a
        /*068e*/ 	.byte	0xff
	.zero		1


	//   ....[85]....
        /*0690*/ 	.word	0x00005120
        /*0694*/ 	.word	0x00000000
        /*0698*/ 	.word	0x00000000
        /*069c*/ 	.short	0x0101
        /*069e*/ 	.byte	0xff
	.zero		1


	//   ....[86]....
        /*06a0*/ 	.word	0x00005bb0
        /*06a4*/ 	.word	0x000000ff
        /*06a8*/ 	.word	0x00000060
        /*06ac*/ 	.short	0x010a
        /*06ae*/ 	.byte	0x2e
	.zero		1


	//   ....[87]....
        /*06b0*/ 	.word	0x00005c10
        /*06b4*/ 	.word	0x00000072
        /*06b8*/ 	.word	0x000000d0
        /*06bc*/ 	.short	0x010a
        /*06be*/ 	.byte	0xff
	.zero		1


	//   ....[88]....
        /*06c0*/ 	.word	0x00005d80
        /*06c4*/ 	.word	0x000000ff
        /*06c8*/ 	.word	0x00000060
        /*06cc*/ 	.short	0x010a
        /*06ce*/ 	.byte	0x2e
	.zero		1


	//   ....[89]....
        /*06d0*/ 	.word	0x00006030
        /*06d4*/ 	.word	0x00000072
        /*06d8*/ 	.word	0x000000d0
        /*06dc*/ 	.short	0x010a
        /*06de*/ 	.byte	0xff
	.zero		1


	//   ....[90]....
        /*06e0*/ 	.word	0x00006aa0
        /*06e4*/ 	.word	0x00000000
        /*06e8*/ 	.word	0x00000000
        /*06ec*/ 	.short	0x0101
        /*06ee*/ 	.byte	0xff
	.zero		1


	//   ....[91]....
        /*06f0*/ 	.word	0x00006ab0
        /*06f4*/ 	.word	0x00000003
        /*06f8*/ 	.word	0x00000060
        /*06fc*/ 	.short	0x010a
        /*06fe*/ 	.byte	0xff
	.zero		1


	//   ....[92]....
        /*0700*/ 	.word	0x00006b70
        /*0704*/ 	.word	0x00000003
        /*0708*/ 	.word	0x00000060
        /*070c*/ 	.short	0x010a
        /*070e*/ 	.byte	0xff
	.zero		1


	//   ....[93]....
        /*0710*/ 	.word	0x00007870
        /*0714*/ 	.word	0x00000000
        /*0718*/ 	.word	0x00000000
        /*071c*/ 	.short	0x0101
        /*071e*/ 	.byte	0xff
	.zero		1


	//   ....[94]....
        /*0720*/ 	.word	0x00007890
        /*0724*/ 	.word	0x00000003
        /*0728*/ 	.word	0x00000060
        /*072c*/ 	.short	0x010a
        /*072e*/ 	.byte	0xff
	.zero		1


	//   ....[95]....
        /*0730*/ 	.word	0x00007940
        /*0734*/ 	.word	0x00000003
        /*0738*/ 	.word	0x00000060
        /*073c*/ 	.short	0x010a
        /*073e*/ 	.byte	0xff
	.zero		1


	//   ....[96]....
        /*0740*/ 	.word	0x00008640
        /*0744*/ 	.word	0x00000000
        /*0748*/ 	.word	0x00000000
        /*074c*/ 	.short	0x0101
        /*074e*/ 	.byte	0xff
	.zero		1


	//   ....[97]....
        /*0750*/ 	.word	0x00008660
        /*0754*/ 	.word	0x00000076
        /*0758*/ 	.word	0x00000060
        /*075c*/ 	.short	0x010a
        /*075e*/ 	.byte	0xff
	.zero		1


	//   ....[98]....
        /*0760*/ 	.word	0x00008710
        /*0764*/ 	.word	0x00000076
        /*0768*/ 	.word	0x00000060
        /*076c*/ 	.short	0x010a
        /*076e*/ 	.byte	0xff
	.zero		1


	//   ....[99]....
        /*0770*/ 	.word	0x00008b70
        /*0774*/ 	.word	0x000000ff
        /*0778*/ 	.word	0x00000000
        /*077c*/ 	.short	0x0101
        /*077e*/ 	.byte	0x05
	.zero		1


	//   ....[100]....
        /*0780*/ 	.word	0x00009460
        /*0784*/ 	.word	0x00000003
        /*0788*/ 	.word	0x00000000
        /*078c*/ 	.short	0x0101
        /*078e*/ 	.byte	0xff
	.zero		1


	//   ....[101]....
        /*0790*/ 	.word	0x00009700
        /*0794*/ 	.word	0x000000ff
        /*0798*/ 	.word	0x00000000
        /*079c*/ 	.short	0x0101
        /*079e*/ 	.byte	0x04
	.zero		1


	//   ....[102]....
        /*07a0*/ 	.word	0x00009720
        /*07a4*/ 	.word	0x00000004
        /*07a8*/ 	.word	0x00000100
        /*07ac*/ 	.short	0x010a
        /*07ae*/ 	.byte	0xff
	.zero		1


	//   ....[103]....
        /*07b0*/ 	.word	0x00009780
        /*07b4*/ 	.word	0x00000004
        /*07b8*/ 	.word	0x00000030
        /*07bc*/ 	.short	0x010a
        /*07be*/ 	.byte	0xff
	.zero		1


	//   ....[104]....
        /*07c0*/ 	.word	0x000097d0
        /*07c4*/ 	.word	0x00000008
        /*07c8*/ 	.word	0x000000b0
        /*07cc*/ 	.short	0x010a
        /*07ce*/ 	.byte	0xff
	.zero		1


	//   ....[105]....
        /*07d0*/ 	.word	0x00009830
        /*07d4*/ 	.word	0x00000000
        /*07d8*/ 	.word	0x00000000
        /*07dc*/ 	.short	0x010a
        /*07de*/ 	.byte	0xff
	.zero		1


	//   ....[106]....
        /*07e0*/ 	.word	0x00009890
        /*07e4*/ 	.word	0x00000000
        /*07e8*/ 	.word	0x00000000
        /*07ec*/ 	.short	0x010a
        /*07ee*/ 	.byte	0xff
	.zero		1


	//   ....[107]....
        /*07f0*/ 	.word	0x000098f0
        /*07f4*/ 	.word	0x00000000
        /*07f8*/ 	.word	0x00000000
        /*07fc*/ 	.short	0x010a
        /*07fe*/ 	.byte	0xff
	.zero		1


	//   ....[108]....
        /*0800*/ 	.word	0x00009950
        /*0804*/ 	.word	0x00000000
        /*0808*/ 	.word	0x00000000
        /*080c*/ 	.short	0x010a
        /*080e*/ 	.byte	0xff
	.zero		1


	//   ....[109]....
        /*0810*/ 	.word	0x000099b0
        /*0814*/ 	.word	0x00000000
        /*0818*/ 	.word	0x00000000
        /*081c*/ 	.short	0x010a
        /*081e*/ 	.byte	0xff
	.zero		1


	//   ....[110]....
        /*0820*/ 	.word	0x00009a00
        /*0824*/ 	.word	0x00000000
        /*0828*/ 	.word	0x000000f0
        /*082c*/ 	.short	0x010a
        /*082e*/ 	.byte	0xff
	.zero		1


	//   ....[111]....
        /*0830*/ 	.word	0x00009a60
        /*0834*/ 	.word	0x00000000
        /*0838*/ 	.word	0x000000c0
        /*083c*/ 	.short	0x010a
        /*083e*/ 	.byte	0xff
	.zero		1


	//   ....[112]....
        /*0840*/ 	.word	0x00009ab0
        /*0844*/ 	.word	0x00000000
        /*0848*/ 	.word	0x000000b0
        /*084c*/ 	.short	0x010a
        /*084e*/ 	.byte	0xff
	.zero		1


	//   ....[113]....
        /*0850*/ 	.word	0x00009b10
        /*0854*/ 	.word	0x00000000
        /*0858*/ 	.word	0x000000c0
        /*085c*/ 	.short	0x010a
        /*085e*/ 	.byte	0xff
	.zero		1


	//   ....[114]....
        /*0860*/ 	.word	0x00009b60
        /*0864*/ 	.word	0x00000000
        /*0868*/ 	.word	0x000000b0
        /*086c*/ 	.short	0x010a
        /*086e*/ 	.byte	0xff
	.zero		1


	//   ....[115]....
        /*0870*/ 	.word	0x00009bc0
        /*0874*/ 	.word	0x00000003
        /*0878*/ 	.word	0x000000e0
        /*087c*/ 	.short	0x010a
        /*087e*/ 	.byte	0xff
	.zero		1


	//   ....[116]....
        /*0880*/ 	.word	0x00009c20
        /*0884*/ 	.word	0x00000000
        /*0888*/ 	.word	0x00000000
        /*088c*/ 	.short	0x010a
        /*088e*/ 	.byte	0xff
	.zero		1


	//   ....[117]....
        /*0890*/ 	.word	0x00009c80
        /*0894*/ 	.word	0x00000000
        /*0898*/ 	.word	0x00000000
        /*089c*/ 	.short	0x010a
        /*089e*/ 	.byte	0xff
	.zero		1


	//   ....[118]....
        /*08a0*/ 	.word	0x00009ce0
        /*08a4*/ 	.word	0x00000000
        /*08a8*/ 	.word	0x00000000
        /*08ac*/ 	.short	0x010a
        /*08ae*/ 	.byte	0xff
	.zero		1


	//   ....[119]....
        /*08b0*/ 	.word	0x00009d30
        /*08b4*/ 	.word	0x00000000
        /*08b8*/ 	.word	0x000000b0
        /*08bc*/ 	.short	0x010a
        /*08be*/ 	.byte	0xff
	.zero		1


	//   ....[120]....
        /*08c0*/ 	.word	0x00009d90
        /*08c4*/ 	.word	0x00000000
        /*08c8*/ 	.word	0x000000a8
        /*08cc*/ 	.short	0x010a
        /*08ce*/ 	.byte	0xff
	.zero		1


	//   ....[121]....
        /*08d0*/ 	.word	0x00009df0
        /*08d4*/ 	.word	0x00000000
        /*08d8*/ 	.word	0x00000080
        /*08dc*/ 	.short	0x010a
        /*08de*/ 	.byte	0xff
	.zero		1


	//   ....[122]....
        /*08e0*/ 	.word	0x00009e50
        /*08e4*/ 	.word	0x00000000
        /*08e8*/ 	.word	0x00000088
        /*08ec*/ 	.short	0x010a
        /*08ee*/ 	.byte	0xff
	.zero		1


	//   ....[123]....
        /*08f0*/ 	.word	0x00009eb0
        /*08f4*/ 	.word	0x00000000
        /*08f8*/ 	.word	0x00000090
        /*08fc*/ 	.short	0x010a
        /*08fe*/ 	.byte	0xff
	.zero		1


	//   ....[124]....
        /*0900*/ 	.word	0x00009f10
        /*0904*/ 	.word	0x00000000
        /*0908*/ 	.word	0x00000098
        /*090c*/ 	.short	0x010a
        /*090e*/ 	.byte	0xff
	.zero		1


	//   ....[125]....
        /*0910*/ 	.word	0x00009f70
        /*0914*/ 	.word	0x00000000
        /*0918*/ 	.word	0x00000080
        /*091c*/ 	.short	0x010a
        /*091e*/ 	.byte	0xff
	.zero		1


	//   ....[126]....
        /*0920*/ 	.word	0x00009fd0
        /*0924*/ 	.word	0x00000000
        /*0928*/ 	.word	0x00000088
        /*092c*/ 	.short	0x010a
        /*092e*/ 	.byte	0xff
	.zero		1


	//   ....[127]....
        /*0930*/ 	.word	0x0000a030
        /*0934*/ 	.word	0x00000000
        /*0938*/ 	.word	0x00000090
        /*093c*/ 	.short	0x010a
        /*093e*/ 	.byte	0xff
	.zero		1


	//   ....[128]....
        /*0940*/ 	.word	0x0000a080
        /*0944*/ 	.word	0x00000000
        /*0948*/ 	.word	0x000000b0
        /*094c*/ 	.short	0x010a
        /*094e*/ 	.byte	0xff
	.zero		1


	//   ....[129]....
        /*0950*/ 	.word	0x0000a0e0
        /*0954*/ 	.word	0x00000000
        /*0958*/ 	.word	0x00000060
        /*095c*/ 	.short	0x010a
        /*095e*/ 	.byte	0xff
	.zero		1


	//   ....[130]....
        /*0960*/ 	.word	0x0000a130
        /*0964*/ 	.word	0x00000072
        /*0968*/ 	.word	0x000000d0
        /*096c*/ 	.short	0x010a
        /*096e*/ 	.byte	0xff
	.zero		1


	//   ....[131]....
        /*0970*/ 	.word	0x0000a180
        /*0974*/ 	.word	0x00000003
        /*0978*/ 	.word	0x00000060
        /*097c*/ 	.short	0x010a
        /*097e*/ 	.byte	0xff
	.zero		1


	//   ....[132]....
        /*0980*/ 	.word	0x0000a1d0
        /*0984*/ 	.word	0x00000003
        /*0988*/ 	.word	0x00000060
        /*098c*/ 	.short	0x010a
        /*098e*/ 	.byte	0xff
	.zero		1


	//   ....[133]....
        /*0990*/ 	.word	0x0000a220
        /*0994*/ 	.word	0x00000076
        /*0998*/ 	.word	0x00000060
        /*099c*/ 	.short	0x010a
        /*099e*/ 	.byte	0xff
	.zero		1


	//----- nvinfo : EIATTR_NUM_MBARRIERS
	.align		4
.L_47:
        /*09a0*/ 	.byte	0x03, 0x38
        /*09a2*/ 	.short	0x0022


	//----- nvinfo : EIATTR_EXIT_INSTR_OFFSETS
	.align		4
        /*09a4*/ 	.byte	0x04, 0x1c
        /*09a6*/ 	.short	(.L_49 - .L_48)


	//   ....[0]....
.L_48:
        /*09a8*/ 	.word	0x00002530


	//   ....[1]....
        /*09ac*/ 	.word	0x00002a20


	//   ....[2]....
        /*09b0*/ 	.word	0x00002a80


	//   ....[3]....
        /*09b4*/ 	.word	0x000037c0


	//   ....[4]....
        /*09b8*/ 	.word	0x00004d00


	//   ....[5]....
        /*09bc*/ 	.word	0x00004d40


	//   ....[6]....
        /*09c0*/ 	.word	0x00009600


	//   ....[7]....
        /*09c4*/ 	.word	0x00009670


	//   ....[8]....
        /*09c8*/ 	.word	0x000096a0


	//   ....[9]....
        /*09cc*/ 	.word	0x00009710


	//----- nvinfo : EIATTR_MAX_THREADS
	.align		4
.L_49:
        /*09d0*/ 	.byte	0x04, 0x05
        /*09d2*/ 	.short	(.L_51 - .L_50)
.L_50:
        /*09d4*/ 	.word	0x00000100
        /*09d8*/ 	.word	0x00000001
        /*09dc*/ 	.word	0x00000001


	//----- nvinfo : EIATTR_CRS_STACK_SIZE
	.align		4
.L_51:
        /*09e0*/ 	.byte	0x04, 0x1e
        /*09e2*/ 	.short	(.L_53 - .L_52)
.L_52:
        /*09e4*/ 	.word	0x00000000


	//----- nvinfo : EIATTR_CBANK_PARAM_SIZE
	.align		4
.L_53:
        /*09e8*/ 	.byte	0x03, 0x19
        /*09ea*/ 	.short	0x0a00


	//----- nvinfo : EIATTR_PARAM_CBANK
	.align		4
        /*09ec*/ 	.byte	0x04, 0x0a
        /*09ee*/ 	.short	(.L_55 - .L_54)
	.align		4
.L_54:
        /*09f0*/ 	.word	index@(.nv.constant0._ZN7cutlass13device_kernelINS_4gemm6kernel13GemmUniversalIN4cute5tupleIJiiiiEEENS1_10collective13CollectiveMmaINS1_41MainloopSm100TmaUmmaWarpSpecializedSparseILi6ELi2ELi2ENS5_IJNS4_1CILi1EEENSA_ILi2EEESB_EEEEENS5_IJNSA_ILi128EEESF_SF_EEEaNS5_IJNS4_6LayoutINS5_IJiNS5_IJSC_iEEEiEEENS5_IJlNS5_IJSB_SC_EEElEEEEENSH_INS5_IJNS5_IJSF_iEEESN_iEEENS5_IJNS5_IJSF_NSA_ILi16384EEEEEENS5_IJSB_lEEElEEEEEEEEaNS5_IJlSB_lEEENS4_8TiledMMAINS4_8MMA_AtomIJNS4_22SM100_MMA_S8_SS_SPARSEIaaiLi128ELi128ELNS4_4UMMA5MajorE0ELS10_0ELNSZ_8SaturateE0EEEEEENSH_INS5_IJSB_SB_SB_EEENS5_IJNSA_ILi0EEES15_S15_EEEEENS5_IJNS4_10UnderscoreES18_S18_EEEEENS4_23SM90_TMA_LOAD_MULTICASTENS4_14ComposedLayoutINS4_7SwizzleILi2ELi4ELi3EEENS4_25smem_sparse_ptr_flag_bitsILi2ELi8EEENSH_INS5_IJNS5_IJSB_NSA_ILi8EEEEEENS5_IJSC_NSA_ILi64EEEEEEEEENS5_IJNS5_IJS15_SF_EEESK_EEEEEEEvNS4_8identityENS4_13SM90_TMA_LOADENS1C_INS1D_ILi3ELi4ELi3EEENS4_18smem_ptr_flag_bitsILi8EEENSH_INS5_IJS1H_SF_EEENS5_IJSF_SB_EEEEEEEvS1Q_EENS_8epilogue10collective18CollectiveEpilogueINS20_23Sm100TmaWarpSpecializedILi4ELi2ELi32ELb1ELb0EEEJSG_NS5_IJNSH_ISF_SB_EENSH_INSA_ILi32EEESB_EEEEEiNS5_IJSB_llEEEiS29_NS20_6fusion15FusionCallbacksIS24_NS2A_17LinearCombinationIiiiiLNS_15FloatRoundStyleE2EEESG_S28_JEEENS4_5SM1004TMEM4LOAD26SM100_TMEM_LOAD_32dp32b32xES1R_NS1C_INS1D_ILi2ELi5ELi2EEENS1T_ILi32EEENSH_INS5_IJS26_NSA_ILi4EEEEEENS5_IJSB_S26_EEEEEEENS4_39AutoVectorizingCopyWithAssumedAlignmentILi128EEENS4_14SM90_TMA_STOREES2Q_S2S_S2S_EEEvvEEEEvNT_6ParamsE)
        /*09f4*/ 	.short	0x0380
        /*09f6*/ 	.short	0x0a00


	//----- nvinfo : EIATTR_SW_WAR
	.align		4
.L_55:
        /*09f8*/ 	.byte	0x04, 0x36
        /*09fa*/ 	.short	(.L_57 - .L_56)
.L_56:
        /*09fc*/ 	.word	0x00000008
.L_57:


//--------------------- .nv.callgraph             --------------------------
	.section	.nv.callgraph,"",@"SHT_CUDA_CALLGRAPH"
	.align	4
	.sectionentsize	8
	.align		4
        /*0000*/ 	.word	0x00000000
	.align		4
        /*0004*/ 	.word	0xffffffff
	.align		4
        /*0008*/ 	.word	index@(_ZN7cutlass13device_kernelINS_4gemm6kernel13GemmUniversalIN4cute5tupleIJiiiiEEENS1_10collective13CollectiveMmaINS1_41MainloopSm100TmaUmmaWarpSpecializedSparseILi6ELi2ELi2ENS5_IJNS4_1CILi1EEENSA_ILi2EEESB_EEEEENS5_IJNSA_ILi128EEESF_SF_EEEaNS5_IJNS4_6LayoutINS5_IJiNS5_IJSC_iEEEiEEENS5_IJlNS5_IJSB_SC_EEElEEEEENSH_INS5_IJNS5_IJSF_iEEESN_iEEENS5_IJNS5_IJSF_NSA_ILi16384EEEEEENS5_IJSB_lEEElEEEEEEEEaNS5_IJlSB_lEEENS4_8TiledMMAINS4_8MMA_AtomIJNS4_22SM100_MMA_S8_SS_SPARSEIaaiLi128ELi128ELNS4_4UMMA5MajorE0ELS10_0ELNSZ_8SaturateE0EEEEEENSH_INS5_IJSB_SB_SB_EEENS5_IJNSA_ILi0EEES15_S15_EEEEENS5_IJNS4_10UnderscoreES18_S18_EEEEENS4_23SM90_TMA_LOAD_MULTICASTENS4_14ComposedLayoutINS4_7SwizzleILi2ELi4ELi3EEENS4_25smem_sparse_ptr_flag_bitsILi2ELi8EEENSH_INS5_IJNS5_IJSB_NSA_ILi8EEEEEENS5_IJSC_NSA_ILi64EEEEEEEEENS5_IJNS5_IJS15_SF_EEESK_EEEEEEEvNS4_8identityENS4_13SM90_TMA_LOADENS1C_INS1D_ILi3ELi4ELi3EEENS4_18smem_ptr_flag_bitsILi8EEENSH_INS5_IJS1H_SF_EEENS5_IJSF_SB_EEEEEEEvS1Q_EENS_8epilogue10collective18CollectiveEpilogueINS20_23Sm100TmaWarpSpecializedILi4ELi2ELi32ELb1ELb0EEEJSG_NS5_IJNSH_ISF_SB_EENSH_INSA_ILi32EEESB_EEEEEiNS5_IJSB_llEEEiS29_NS20_6fusion15FusionCallbacksIS24_NS2A_17LinearCombinationIiiiiLNS_15FloatRoundStyleE2EEESG_S28_JEEENS4_5SM1004TMEM4LOAD26SM100_TMEM_LOAD_32dp32b32xES1R_NS1C_INS1D_ILi2ELi5ELi2EEENS1T_ILi32EEENSH_INS5_IJS26_NSA_ILi4EEEEEENS5_IJSB_S26_EEEEEEENS4_39AutoVectorizingCopyWithAssumedAlignmentILi128EEENS4_14SM90_TMA_STOREES2Q_S2S_S2S_EEEvvEEEEvNT_6ParamsE)
	.align		4
        /*000c*/ 	.word	index@(__assertfail)
	.align		4
        /*0010*/ 	.word	0x00000000
	.align		4
        /*0014*/ 	.word	0xfffffffe
	.align		4
        /*0018*/ 	.word	0x00000000
	.align		4
        /*001c*/ 	.word	0xfffffffd
	.align		4
        /*0020*/ 	.word	0x00000000
	.align		4
        /*0024*/ 	.word	0xfffffffc


//--------------------- .nv.constant4             --------------------------
	.section	.nv.constant4,"a",@progbits
	.align	8
	.align		8
.nv.constant4:
        /*0000*/ 	.dword	__assertfail
	.align		8
        /*0008*/ 	.dword	__unnamed_1
	.align		8
        /*0010*/ 	.dword	__unnamed_2
	.align		8
        /*0018*/ 	.dword	_ZN39_INTERNAL_a03d771d_4_k_cu_af9947a4_36504cuda3std3__45__cpo5beginE
	.align		8
        /*0020*/ 	.dword	_ZN39_INTERNAL_a03d771d_4_k_cu_af9947a4_36504cuda3std3__45__cpo3endE
	.align		8
        /*0028*/ 	.dword	_ZN39_INTERNAL_a03d771d_4_k_cu_af9947a4_36504cuda3std3__45__cpo6cbeginE
	.align		8
        /*0030*/ 	.dword	_ZN39_INTERNAL_a03d771d_4_k_cu_af9947a4_36504cuda3std3__45__cpo4cendE
	.align		8
        /*0038*/ 	.dword	_ZN39_INTERNAL_a03d771d_4_k_cu_af9947a4_36504cuda3std3__441_GLOBAL__N__a03d771d_4_k_cu_af9947a4_36506ignoreE
	.align		8
        /*0040*/ 	.dword	_ZN39_INTERNAL_a03d771d_4_k_cu_af9947a4_36504cuda3std3__419piecewise_constructE
	.align		8
        /*0048*/ 	.dword	_ZN39_INTERNAL_a03d771d_4_k_cu_af9947a4_36504cuda3std3__48in_placeE
	.align		8
        /*0050*/ 	.dword	_ZN39_INTERNAL_a03d771d_4_k_cu_af9947a4_36504cuda3std6ranges3__45__cpo4swapE
	.align		8
        /*0058*/ 	.dword	_ZN39_INTERNAL_a03d771d_4_k_cu_af9947a4_36504cuda3std6ranges3__45__cpo9iter_moveE
	.align		8
        /*0060*/ 	.dword	_ZN39_INTERNAL_a03d771d_4_k_cu_af9947a4_36504cute7productE
	.align		8
        /*0068*/ 	.dword	_ZN39_INTERNAL_a03d771d_4_k_cu_af9947a4_36504cute1_E
	.align		8
        /*0070*/ 	.dword	$str$25
	.align		8
        /*0078*/ 	.dword	$str$26
	.align		8
        /*0080*/ 	.dword	$str$27
	.align		8
        /*0088*/ 	.dword	$str$28


//--------------------- .text._ZN7cutlass13device_kernelINS_4gemm6kernel13GemmUniversalIN4cute5tupleIJiiiiEEENS1_10collective13CollectiveMmaINS1_41MainloopSm100TmaUmmaWarpSpecializedSparseILi6ELi2ELi2ENS5_IJNS4_1CILi1EEENSA_ILi2EEESB_EEEEENS5_IJNSA_ILi128EEESF_SF_EEEaNS5_IJNS4_6LayoutINS5_IJiNS5_IJSC_iEEEiEEENS5_IJlNS5_IJSB_SC_EEElEEEEENSH_INS5_IJNS5_IJSF_iEEESN_iEEENS5_IJNS5_IJSF_NSA_ILi16384EEEEEENS5_IJSB_lEEElEEEEEEEEaNS5_IJlSB_lEEENS4_8TiledMMAINS4_8MMA_AtomIJNS4_22SM100_MMA_S8_SS_SPARSEIaaiLi128ELi128ELNS4_4UMMA5MajorE0ELS10_0ELNSZ_8SaturateE0EEEEEENSH_INS5_IJSB_SB_SB_EEENS5_IJNSA_ILi0EEES15_S15_EEEEENS5_IJNS4_10UnderscoreES18_S18_EEEEENS4_23SM90_TMA_LOAD_MULTICASTENS4_14ComposedLayoutINS4_7SwizzleILi2ELi4ELi3EEENS4_25smem_sparse_ptr_flag_bitsILi2ELi8EEENSH_INS5_IJNS5_IJSB_NSA_ILi8EEEEEENS5_IJSC_NSA_ILi64EEEEEEEEENS5_IJNS5_IJS15_SF_EEESK_EEEEEEEvNS4_8identityENS4_13SM90_TMA_LOADENS1C_INS1D_ILi3ELi4ELi3EEENS4_18smem_ptr_flag_bitsILi8EEENSH_INS5_IJS1H_SF_EEENS5_IJSF_SB_EEEEEEEvS1Q_EENS_8epilogue10collective18CollectiveEpilogueINS20_23Sm100TmaWarpSpecializedILi4ELi2ELi32ELb1ELb0EEEJSG_NS5_IJNSH_ISF_SB_EENSH_INSA_ILi32EEESB_EEEEEiNS5_IJSB_llEEEiS29_NS20_6fusion15FusionCallbacksIS24_NS2A_17LinearCombinationIiiiiLNS_15FloatRoundStyleE2EEESG_S28_JEEENS4_5SM1004TMEM4LOAD26SM100_TMEM_LOAD_32dp32b32xES1R_NS1C_INS1D_ILi2ELi5ELi2EEENS1T_ILi32EEENSH_INS5_IJS26_NSA_ILi4EEEEEENS5_IJSB_S26_EEEEEEENS4_39AutoVectorizingCopyWithAssumedAlignmentILi128EEENS4_14SM90_TMA_STOREES2Q_S2S_S2S_EEEvvEEEEvNT_6ParamsE --------------------------
	.section	.text._ZN7cutlass13device_kernelINS_4gemm6kernel13GemmUniversalIN4cute5tupleIJiiiiEEENS1_10collective13CollectiveMmaINS1_41MainloopSm100TmaUmmaWarpSpecializedSparseILi6ELi2ELi2ENS5_IJNS4_1CILi1EEENSA_ILi2EEESB_EEEEENS5_IJNSA_ILi128EEESF_SF_EEEaNS5_IJNS4_6LayoutINS5_IJiNS5_IJSC_iEEEiEEENS5_IJlNS5_IJSB_SC_EEElEEEEENSH_INS5_IJNS5_IJSF_iEEESN_iEEENS5_IJNS5_IJSF_NSA_ILi16384EEEEEENS5_IJSB_lEEElEEEEEEEEaNS5_IJlSB_lEEENS4_8TiledMMAINS4_8MMA_AtomIJNS4_22SM100_MMA_S8_SS_SPARSEIaaiLi128ELi128ELNS4_4UMMA5MajorE0ELS10_0ELNSZ_8SaturateE0EEEEEENSH_INS5_IJSB_SB_SB_EEENS5_IJNSA_ILi0EEES15_S15_EEEEENS5_IJNS4_10UnderscoreES18_S18_EEEEENS4_23SM90_TMA_LOAD_MULTICASTENS4_14ComposedLayoutINS4_7SwizzleILi2ELi4ELi3EEENS4_25smem_sparse_ptr_flag_bitsILi2ELi8EEENSH_INS5_IJNS5_IJSB_NSA_ILi8EEEEEENS5_IJSC_NSA_ILi64EEEEEEEEENS5_IJNS5_IJS15_SF_EEESK_EEEEEEEvNS4_8identityENS4_13SM90_TMA_LOADENS1C_INS1D_ILi3ELi4ELi3EEENS4_18smem_ptr_flag_bitsILi8EEENSH_INS5_IJS1H_SF_EEENS5_IJSF_SB_EEEEEEEvS1Q_EENS_8epilogue10collective18CollectiveEpilogueINS20_23Sm100TmaWarpSpecializedILi4ELi2ELi32ELb1ELb0EEEJSG_NS5_IJNSH_ISF_SB_EENSH_INSA_ILi32EEESB_EEEEEiNS5_IJSB_llEEEiS29_NS20_6fusion15FusionCallbacksIS24_NS2A_17LinearCombinationIiiiiLNS_15FloatRoundStyleE2EEESG_S28_JEEENS4_5SM1004TMEM4LOAD26SM100_TMEM_LOAD_32dp32b32xES1R_NS1C_INS1D_ILi2ELi5ELi2EEENS1T_ILi32EEENSH_INS5_IJS26_NSA_ILi4EEEEEENS5_IJSB_S26_EEEEEEENS4_39AutoVectorizingCopyWithAssumedAlignmentILi128EEENS4_14SM90_TMA_STOREES2Q_S2S_S2S_EEEvvEEEEvNT_6ParamsE,"ax",@progbits
	.align	128
.text._ZN7cutlass13device_kernelINS_4gemm6kernel13GemmUniversalIN4cute5tupleIJiiiiEEENS1_10collective13CollectiveMmaINS1_41MainloopSm100TmaUmmaWarpSpecializedSparseILi6ELi2ELi2ENS5_IJNS4_1CILi1EEENSA_ILi2EEESB_EEEEENS5_IJNSA_ILi128EEESF_SF_EEEaNS5_IJNS4_6LayoutINS5_IJiNS5_IJSC_iEEEiEEENS5_IJlNS5_IJSB_SC_EEElEEEEENSH_INS5_IJNS5_IJSF_iEEESN_iEEENS5_IJNS5_IJSF_NSA_ILi16384EEEEEENS5_IJSB_lEEElEEEEEEEEaNS5_IJlSB_lEEENS4_8TiledMMAINS4_8MMA_AtomIJNS4_22SM100_MMA_S8_SS_SPARSEIaaiLi128ELi128ELNS4_4UMMA5MajorE0ELS10_0ELNSZ_8SaturateE0EEEEEENSH_INS5_IJSB_SB_SB_EEENS5_IJNSA_ILi0EEES15_S15_EEEEENS5_IJNS4_10UnderscoreES18_S18_EEEEENS4_23SM90_TMA_LOAD_MULTICASTENS4_14ComposedLayoutINS4_7SwizzleILi2ELi4ELi3EEENS4_25smem_sparse_ptr_flag_bitsILi2ELi8EEENSH_INS5_IJNS5_IJSB_NSA_ILi8EEEEEENS5_IJSC_NSA_ILi64EEEEEEEEENS5_IJNS5_IJS15_SF_EEESK_EEEEEEEvNS4_8identityENS4_13SM90_TMA_LOADENS1C_INS1D_ILi3ELi4ELi3EEENS4_18smem_ptr_flag_bitsILi8EEENSH_INS5_IJS1H_SF_EEENS5_IJSF_SB_EEEEEEEvS1Q_EENS_8epilogue10collective18CollectiveEpilogueINS20_23Sm100TmaWarpSpecializedILi4ELi2ELi32ELb1ELb0EEEJSG_NS5_IJNSH_ISF_SB_EENSH_INSA_ILi32EEESB_EEEEEiNS5_IJSB_llEEEiS29_NS20_6fusion15FusionCallbacksIS24_NS2A_17LinearCombinationIiiiiLNS_15FloatRoundStyleE2EEESG_S28_JEEENS4_5SM1004TMEM4LOAD26SM100_TMEM_LOAD_32dp32b32xES1R_NS1C_INS1D_ILi2ELi5ELi2EEENS1T_ILi32EEENSH_INS5_IJS26_NSA_ILi4EEEEEENS5_IJSB_S26_EEEEEEENS4_39AutoVectorizingCopyWithAssumedAlignmentILi128EEENS4_14SM90_TMA_STOREES2Q_S2S_S2S_EEEvvEEEEvNT_6ParamsE:
        .type           _ZN7cutlass13device_kernelINS_4gemm6kernel13GemmUniversalIN4cute5tupleIJiiiiEEENS1_10collective13CollectiveMmaINS1_41MainloopSm100TmaUmmaWarpSpecializedSparseILi6ELi2ELi2ENS5_IJNS4_1CILi1EEENSA_ILi2EEESB_EEEEENS5_IJNSA_ILi128EEESF_SF_EEEaNS5_IJNS4_6LayoutINS5_IJiNS5_IJSC_iEEEiEEENS5_IJlNS5_IJSB_SC_EEElEEEEENSH_INS5_IJNS5_IJSF_iEEESN_iEEENS5_IJNS5_IJSF_NSA_ILi16384EEEEEENS5_IJSB_lEEElEEEEEEEEaNS5_IJlSB_lEEENS4_8TiledMMAINS4_8MMA_AtomIJNS4_22SM100_MMA_S8_SS_SPARSEIaaiLi128ELi128ELNS4_4UMMA5MajorE0ELS10_0ELNSZ_8SaturateE0EEEEEENSH_INS5_IJSB_SB_SB_EEENS5_IJNSA_ILi0EEES15_S15_EEEEENS5_IJNS4_10UnderscoreES18_S18_EEEEENS4_23SM90_TMA_LOAD_MULTICASTENS4_14ComposedLayoutINS4_7SwizzleILi2ELi4ELi3EEENS4_25smem_sparse_ptr_flag_bitsILi2ELi8EEENSH_INS5_IJNS5_IJSB_NSA_ILi8EEEEEENS5_IJSC_NSA_ILi64EEEEEEEEENS5_IJNS5_IJS15_SF_EEESK_EEEEEEEvNS4_8identityENS4_13SM90_TMA_LOADENS1C_INS1D_ILi3ELi4ELi3EEENS4_18smem_ptr_flag_bitsILi8EEENSH_INS5_IJS1H_SF_EEENS5_IJSF_SB_EEEEEEEvS1Q_EENS_8epilogue10collective18CollectiveEpilogueINS20_23Sm100TmaWarpSpecializedILi4ELi2ELi32ELb1ELb0EEEJSG_NS5_IJNSH_ISF_SB_EENSH_INSA_ILi32EEESB_EEEEEiNS5_IJSB_llEEEiS29_NS20_6fusion15FusionCallbacksIS24_NS2A_17LinearCombinationIiiiiLNS_15FloatRoundStyleE2EEESG_S28_JEEENS4_5SM1004TMEM4LOAD26SM100_TMEM_LOAD_32dp32b32xES1R_NS1C_INS1D_ILi2ELi5ELi2EEENS1T_ILi32EEENSH_INS5_IJS26_NSA_ILi4EEEEEENS5_IJSB_S26_EEEEEEENS4_39AutoVectorizingCopyWithAssumedAlignmentILi128EEENS4_14SM90_TMA_STOREES2Q_S2S_S2S_EEEvvEEEEvNT_6ParamsE,@function
        .size           _ZN7cutlass13device_kernelINS_4gemm6kernel13GemmUniversalIN4cute5tupleIJiiiiEEENS1_10collective13CollectiveMmaINS1_41MainloopSm100TmaUmmaWarpSpecializedSparseILi6ELi2ELi2ENS5_IJNS4_1CILi1EEENSA_ILi2EEESB_EEEEENS5_IJNSA_ILi128EEESF_SF_EEEaNS5_IJNS4_6LayoutINS5_IJiNS5_IJSC_iEEEiEEENS5_IJlNS5_IJSB_SC_EEElEEEEENSH_INS5_IJNS5_IJSF_iEEESN_iEEENS5_IJNS5_IJSF_NSA_ILi16384EEEEEENS5_IJSB_lEEElEEEEEEEEaNS5_IJlSB_lEEENS4_8TiledMMAINS4_8MMA_AtomIJNS4_22SM100_MMA_S8_SS_SPARSEIaaiLi128ELi128ELNS4_4UMMA5MajorE0ELS10_0ELNSZ_8SaturateE0EEEEEENSH_INS5_IJSB_SB_SB_EEENS5_IJNSA_ILi0EEES15_S15_EEEEENS5_IJNS4_10UnderscoreES18_S18_EEEEENS4_23SM90_TMA_LOAD_MULTICASTENS4_14ComposedLayoutINS4_7SwizzleILi2ELi4ELi3EEENS4_25smem_sparse_ptr_flag_bitsILi2ELi8EEENSH_INS5_IJNS5_IJSB_NSA_ILi8EEEEEENS5_IJSC_NSA_ILi64EEEEEEEEENS5_IJNS5_IJS15_SF_EEESK_EEEEEEEvNS4_8identityENS4_13SM90_TMA_LOADENS1C_INS1D_ILi3ELi4ELi3EEENS4_18smem_ptr_flag_bitsILi8EEENSH_INS5_IJS1H_SF_EEENS5_IJSF_SB_EEEEEEEvS1Q_EENS_8epilogue10collective18CollectiveEpilogueINS20_23Sm100TmaWarpSpecializedILi4ELi2ELi32ELb1ELb0EEEJSG_NS5_IJNSH_ISF_SB_EENSH_INSA_ILi32EEESB_EEEEEiNS5_IJSB_llEEEiS29_NS20_6fusion15FusionCallbacksIS24_NS2A_17LinearCombinationIiiiiLNS_15FloatRoundStyleE2EEESG_S28_JEEENS4_5SM1004TMEM4LOAD26SM100_TMEM_LOAD_32dp32b32xES1R_NS1C_INS1D_ILi2ELi5ELi2EEENS1T_ILi32EEENSH_INS5_IJS26_NSA_ILi4EEEEEENS5_IJSB_S26_EEEEEEENS4_39AutoVectorizingCopyWithAssumedAlignmentILi128EEENS4_14SM90_TMA_STOREES2Q_S2S_S2S_EEEvvEEEEvNT_6ParamsE,(.L_x_172 - _ZN7cutlass13device_kernelINS_4gemm6kernel13GemmUniversalIN4cute5tupleIJiiiiEEENS1_10collective13CollectiveMmaINS1_41MainloopSm100TmaUmmaWarpSpecializedSparseILi6ELi2ELi2ENS5_IJNS4_1CILi1EEENSA_ILi2EEESB_EEEEENS5_IJNSA_ILi128EEESF_SF_EEEaNS5_IJNS4_6LayoutINS5_IJiNS5_IJSC_iEEEiEEENS5_IJlNS5_IJSB_SC_EEElEEEEENSH_INS5_IJNS5_IJSF_iEEESN_iEEENS5_IJNS5_IJSF_NSA_ILi16384EEEEEENS5_IJSB_lEEElEEEEEEEEaNS5_IJlSB_lEEENS4_8TiledMMAINS4_8MMA_AtomIJNS4_22SM100_MMA_S8_SS_SPARSEIaaiLi128ELi128ELNS4_4UMMA5MajorE0ELS10_0ELNSZ_8SaturateE0EEEEEENSH_INS5_IJSB_SB_SB_EEENS5_IJNSA_ILi0EEES15_S15_EEEEENS5_IJNS4_10UnderscoreES18_S18_EEEEENS4_23SM90_TMA_LOAD_MULTICASTENS4_14ComposedLayoutINS4_7SwizzleILi2ELi4ELi3EEENS4_25smem_sparse_ptr_flag_bitsILi2ELi8EEENSH_INS5_IJNS5_IJSB_NSA_ILi8EEEEEENS5_IJSC_NSA_ILi64EEEEEEEEENS5_IJNS5_IJS15_SF_EEESK_EEEEEEEvNS4_8identityENS4_13SM90_TMA_LOADENS1C_INS1D_ILi3ELi4ELi3EEENS4_18smem_ptr_flag_bitsILi8EEENSH_INS5_IJS1H_SF_EEENS5_IJSF_SB_EEEEEEEvS1Q_EENS_8epilogue10collective18CollectiveEpilogueINS20_23Sm100TmaWarpSpecializedILi4ELi2ELi32ELb1ELb0EEEJSG_NS5_IJNSH_ISF_SB_EENSH_INSA_ILi32EEESB_EEEEEiNS5_IJSB_llEEEiS29_NS20_6fusion15FusionCallbacksIS24_NS2A_17LinearCombinationIiiiiLNS_15FloatRoundStyleE2EEESG_S28_JEEENS4_5SM1004TMEM4LOAD26SM100_TMEM_LOAD_32dp32b32xES1R_NS1C_INS1D_ILi2ELi5ELi2EEENS1T_ILi32EEENSH_INS5_IJS26_NSA_ILi4EEEEEENS5_IJSB_S26_EEEEEEENS4_39AutoVectorizingCopyWithAssumedAlignmentILi128EEENS4_14SM90_TMA_STOREES2Q_S2S_S2S_EEEvvEEEEvNT_6ParamsE)
        .other          _ZN7cutlass13device_kernelINS_4gemm6kernel13GemmUniversalIN4cute5tupleIJiiiiEEENS1_10collective13CollectiveMmaINS1_41MainloopSm100TmaUmmaWarpSpecializedSparseILi6ELi2ELi2ENS5_IJNS4_1CILi1EEENSA_ILi2EEESB_EEEEENS5_IJNSA_ILi128EEESF_SF_EEEaNS5_IJNS4_6LayoutINS5_IJiNS5_IJSC_iEEEiEEENS5_IJlNS5_IJSB_SC_EEElEEEEENSH_INS5_IJNS5_IJSF_iEEESN_iEEENS5_IJNS5_IJSF_NSA_ILi16384EEEEEENS5_IJSB_lEEElEEEEEEEEaNS5_IJlSB_lEEENS4_8TiledMMAINS4_8MMA_AtomIJNS4_22SM100_MMA_S8_SS_SPARSEIaaiLi128ELi128ELNS4_4UMMA5MajorE0ELS10_0ELNSZ_8SaturateE0EEEEEENSH_INS5_IJSB_SB_SB_EEENS5_IJNSA_ILi0EEES15_S15_EEEEENS5_IJNS4_10UnderscoreES18_S18_EEEEENS4_23SM90_TMA_LOAD_MULTICASTENS4_14ComposedLayoutINS4_7SwizzleILi2ELi4ELi3EEENS4_25smem_sparse_ptr_flag_bitsILi2ELi8EEENSH_INS5_IJNS5_IJSB_NSA_ILi8EEEEEENS5_IJSC_NSA_ILi64EEEEEEEEENS5_IJNS5_IJS15_SF_EEESK_EEEEEEEvNS4_8identityENS4_13SM90_TMA_LOADENS1C_INS1D_ILi3ELi4ELi3EEENS4_18smem_ptr_flag_bitsILi8EEENSH_INS5_IJS1H_SF_EEENS5_IJSF_SB_EEEEEEEvS1Q_EENS_8epilogue10collective18CollectiveEpilogueINS20_23Sm100TmaWarpSpecializedILi4ELi2ELi32ELb1ELb0EEEJSG_NS5_IJNSH_ISF_SB_EENSH_INSA_ILi32EEESB_EEEEEiNS5_IJSB_llEEEiS29_NS20_6fusion15FusionCallbacksIS24_NS2A_17LinearCombinationIiiiiLNS_15FloatRoundStyleE2EEESG_S28_JEEENS4_5SM1004TMEM4LOAD26SM100_TMEM_LOAD_32dp32b32xES1R_NS1C_INS1D_ILi2ELi5ELi2EEENS1T_ILi32EEENSH_INS5_IJS26_NSA_ILi4EEEEEENS5_IJSB_S26_EEEEEEENS4_39AutoVectorizingCopyWithAssumedAlignmentILi128EEENS4_14SM90_TMA_STOREES2Q_S2S_S2S_EEEvvEEEEvNT_6ParamsE,@"STO_CUDA_ENTRY STV_DEFAULT"
_ZN7cutlass13device_kernelINS_4gemm6kernel13GemmUniversalIN4cute5tupleIJiiiiEEENS1_10collective13CollectiveMmaINS1_41MainloopSm100TmaUmmaWarpSpecializedSparseILi6ELi2ELi2ENS5_IJNS4_1CILi1EEENSA_ILi2EEESB_EEEEENS5_IJNSA_ILi128EEESF_SF_EEEaNS5_IJNS4_6LayoutINS5_IJiNS5_IJSC_iEEEiEEENS5_IJlNS5_IJSB_SC_EEElEEEEENSH_INS5_IJNS5_IJSF_iEEESN_iEEENS5_IJNS5_IJSF_NSA_ILi16384EEEEEENS5_IJSB_lEEElEEEEEEEEaNS5_IJlSB_lEEENS4_8TiledMMAINS4_8MMA_AtomIJNS4_22SM100_MMA_S8_SS_SPARSEIaaiLi128ELi128ELNS4_4UMMA5MajorE0ELS10_0ELNSZ_8SaturateE0EEEEEENSH_INS5_IJSB_SB_SB_EEENS5_IJNSA_ILi0EEES15_S15_EEEEENS5_IJNS4_10UnderscoreES18_S18_EEEEENS4_23SM90_TMA_LOAD_MULTICASTENS4_14ComposedLayoutINS4_7SwizzleILi2ELi4ELi3EEENS4_25smem_sparse_ptr_flag_bitsILi2ELi8EEENSH_INS5_IJNS5_IJSB_NSA_ILi8EEEEEENS5_IJSC_NSA_ILi64EEEEEEEEENS5_IJNS5_IJS15_SF_EEESK_EEEEEEEvNS4_8identityENS4_13SM90_TMA_LOADENS1C_INS1D_ILi3ELi4ELi3EEENS4_18smem_ptr_flag_bitsILi8EEENSH_INS5_IJS1H_SF_EEENS5_IJSF_SB_EEEEEEEvS1Q_EENS_8epilogue10collective18CollectiveEpilogueINS20_23Sm100TmaWarpSpecializedILi4ELi2ELi32ELb1ELb0EEEJSG_NS5_IJNSH_ISF_SB_EENSH_INSA_ILi32EEESB_EEEEEiNS5_IJSB_llEEEiS29_NS20_6fusion15FusionCallbacksIS24_NS2A_17LinearCombinationIiiiiLNS_15FloatRoundStyleE2EEESG_S28_JEEENS4_5SM1004TMEM4LOAD26SM100_TMEM_LOAD_32dp32b32xES1R_NS1C_INS1D_ILi2ELi5ELi2EEENS1T_ILi32EEENSH_INS5_IJS26_NSA_ILi4EEEEEENS5_IJSB_S26_EEEEEEENS4_39AutoVectorizingCopyWithAssumedAlignmentILi128EEENS4_14SM90_TMA_STOREES2Q_S2S_S2S_EEEvvEEEEvNT_6ParamsE:
[----:B------:R-:W1:Y:S01]  /*0000*/  LDC R1, c[0x0][0x37c] ;  /* 0x0000df00ff017b82 */ /* 0x000e620000000800 */
[----:B------:R-:W2:Y:S01]  /*0010*/  S2R R107, SR_TID.X ;  /* 0x00000000006b7919 */ /* 0x000ea20000002100 */
[----:B------:R-:W3:Y:S01]  /*0020*/  LDCU.64 UR6, c[0x0][0xa90] ;  /* 0x00015200ff0677ac */ /* 0x000ee20008000a00 */
[----:B------:R-:W-:Y:S01]  /*0030*/  PRMT R93, RZ, 0x7610, R93 ;  /* 0x00007610ff5d7816 */ /* 0x000fe2000000005d */
[----:B------:R-:W4:Y:S01]  /*0040*/  LDCU.64 UR38, c[0x0][0x358] ;  /* 0x00006b00ff2677ac */ /* 0x000f220008000a00 */
[----:B------:R-:W-:Y:S02]  /*0050*/  ELECT P4, URZ, PT ;  /* 0x0000000000ff782f */ /* 0x000fe40003880000 */
[----:B---3--:R-:W-:-:S04]  /*0060*/  ISETP.NE.U32.AND P0, PT, RZ, UR6, PT ;  /* 0x00000006ff007c0c */ /* 0x008fc8000bf05070 */
[----:B------:R-:W-:Y:S02]  /*0070*/  ISETP.NE.AND.EX P1, PT, RZ, UR7, PT, P0 ;  /* 0x00000007ff007c0c */ /* 0x000fe4000bf25300 */
[----:B--2---:R-:W-:-:S05]  /*0080*/  SHF.R.U32.HI R98, RZ, 0x5, R107 ;  /* 0x00000005ff627819 */ /* 0x004fca000001166b */
[----:B------:R-:W2:Y:S02]  /*0090*/  SHFL.IDX PT, R0, R98, RZ, 0x1f ;  /* 0x00001fff62007589 */ /* 0x000ea400000e0000 */
[----:B--2---:R-:W-:-:S04]  /*00a0*/  R2UR UR8, R0 ;  /* 0x00000000000872ca */ /* 0x004fc800000e0000 */
[----:B-1--4-:R-:W-:Y:S05]  /*00b0*/  @P1 BRA `(.L_x_0) ;  /* 0x00000000002c1947 */ /* 0x012fea0003800000 */
[----:B------:R-:W1:Y:S02]  /*00c0*/  LDCU.64 UR4, c[0x0][0xa88] ;  /* 0x00015100ff0477ac */ /* 0x000e640008000a00 */
[----:B-1----:R-:W-:-:S04]  /*00d0*/  UISETP.NE.U32.AND UP0, UPT, UR4, URZ, UPT ;  /* 0x000000ff0400728c */ /* 0x002fc8000bf05070 */
[----:B------:R-:W-:-:S09]  /*00e0*/  UISETP.NE.AND.EX UP0, UPT, UR5, URZ, UPT, UP0 ;  /* 0x000000ff0500728c */ /* 0x000fd2000bf05300 */
[----:B------:R-:W-:Y:S05]  /*00f0*/  BRA.U !UP0, `(.L_x_1) ;  /* 0x0000000108107547 */ /* 0x000fea000b800000 */
[----:B------:R-:W1:Y:S02]  /*0100*/  LDC.64 R48, c[0x0][0xa88] ;  /* 0x0002a200ff307b82 */ /* 0x000e640000000a00 */
[----:B-1----:R1:W5:Y:S01]  /*0110*/  LDG.E R48, desc[UR38][R48.64] ;  /* 0x0000002630307981 */ /* 0x002362000c1e1900 */
[----:B------:R-:W-:Y:S01]  /*0120*/  HFMA2 R93, -RZ, RZ, 0, 5.9604644775390625e-08 ;  /* 0x00000001ff5d7431 */ /* 0x000fe200000001ff */
[----:B------:R-:W-:Y:S05]  /*0130*/  BRA `(.L_x_0) ;  /* 0x00000000000c7947 */ /* 0x000fea0003800000 */
.L_x_1:
[----:B------:R-:W1:Y:S01]  /*0140*/  LDCU UR4, c[0x0][0xa80] ;  /* 0x00015000ff0477ac */ /* 0x000e620008000800 */
[----:B------:R-:W-:Y:S01]  /*0150*/  HFMA2 R93, -RZ, RZ, 0, 5.9604644775390625e-08 ;  /* 0x00000001ff5d7431 */ /* 0x000fe200000001ff */
[----:B-1----:R-:W-:-:S07]  /*0160*/  MOV R48, UR4 ;  /* 0x0000000400307c02 */ /* 0x002fce0008000f00 */
.L_x_0:
[----:B------:R-:W2:Y:S02]  /*0170*/  LDCU.64 UR4, c[0x0][0xab0] ;  /* 0x00015600ff0477ac */ /* 0x000ea40008000a00 */
[----:B--2---:R-:W-:-:S04]  /*0180*/  UISETP.NE.U32.AND UP0, UPT, UR4, URZ, UPT ;  /* 0x000000ff0400728c */ /* 0x004fc8000bf05070 */
[----:B------:R-:W-:-:S09]  /*0190*/  UISETP.NE.AND.EX UP0, UPT, UR5, URZ, UPT, UP0 ;  /* 0x000000ff0500728c */ /* 0x000fd2000bf05300 */
[----:B------:R-:W-:Y:S05]  /*01a0*/  BRA.U UP0, `(.L_x_2) ;  /* 0x0000000100247547 */ /* 0x000fea000b800000 */
[----:B------:R-:W2:Y:S02]  /*01b0*/  LDCU.64 UR4, c[0x0][0xaa8] ;  /* 0x00015500ff0477ac */ /* 0x000ea40008000a00 */
[----:B--2---:R-:W-:-:S04]  /*01c0*/  UISETP.NE.U32.AND UP0, UPT, UR4, URZ, UPT ;  /* 0x000000ff0400728c */ /* 0x004fc8000bf05070 */
[----:B------:R-:W-:-:S09]  /*01d0*/  UISETP.NE.AND.EX UP0, UPT, UR5, URZ, UPT, UP0 ;  /* 0x000000ff0500728c */ /* 0x000fd2000bf05300 */
[----:B------:R-:W-:Y:S05]  /*01e0*/  BRA.U !UP0, `(.L_x_3) ;  /* 0x00000001080c7547 */ /* 0x000fea000b800000 */
[----:B------:R-:W2:Y:S02]  /*01f0*/  LDC.64 R46, c[0x0][0xaa8] ;  /* 0x0002aa00ff2e7b82 */ /* 0x000ea40000000a00 */
[----:B--2---:R2:W5:Y:S01]  /*0200*/  LDG.E R46, desc[UR38][R46.64] ;  /* 0x000000262e2e7981 */ /* 0x004562000c1e1900 */
[----:B------:R-:W-:Y:S05]  /*0210*/  BRA `(.L_x_2) ;  /* 0x0000000000087947 */ /* 0x000fea0003800000 */
.L_x_3:
[----:B------:R-:W2:Y:S02]  /*0220*/  LDCU UR4, c[0x0][0xaa0] ;  /* 0x00015400ff0477ac */ /* 0x000ea40008000800 */
[----:B--2---:R-:W-:Y:S02]  /*0230*/  MOV R46, UR4 ;  /* 0x00000004002e7c02 */ /* 0x004fe40008000f00 */
.L_x_2:
[----:B------:R-:W-:Y:S01]  /*0240*/  IMAD.U32 R0, RZ, RZ, UR8 ;  /* 0x00000008ff007e24 */ /* 0x000fe2000f8e00ff */
[----:B------:R-:W-:Y:S04]  /*0250*/  BSSY.RECONVERGENT B0, `(.L_x_4) ;  /* 0x000000f000007945 */ /* 0x000fe80003800200 */
[C---:B------:R-:W-:Y:S02]  /*0260*/  ISETP.NE.OR P2, PT, R0.reuse, 0x1, !P4 ;  /* 0x000000010000780c */ /* 0x040fe40006745670 */
[----:B------:R-:W-:-:S11]  /*0270*/  ISETP.NE.OR P1, PT, R0, 0x3, !P4 ;  /* 0x000000030000780c */ /* 0x000fd60006725670 */
[----:B------:R-:W-:Y:S05]  /*0280*/  @P2 BRA `(.L_x_5) ;  /* 0x00000000002c2947 */ /* 0x000fea0003800000 */
[----:B------:R-:W3:Y:S02]  /*0290*/  LDCU.64 UR4, c[0x0][0x348] ;  /* 0x00006900ff0477ac */ /* 0x000ee40008000a00 */
[----:B---3--:R-:W-:Y:S02]  /*02a0*/  UIADD3 UR12, UP2, UPT, UR4, 0x80, URZ ;  /* 0x00000080040c7890 */ /* 0x008fe4000ff5e0ff */
[----:B------:R-:W-:Y:S02]  /*02b0*/  UIADD3 UR10, UP1, UPT, UR4, 0x280, URZ ;  /* 0x00000280040a7890 */ /* 0x000fe4000ff3e0ff */
[----:B------:R-:W-:Y:S02]  /*02c0*/  UIADD3 UR4, UP0, UPT, UR4, 0x180, URZ ;  /* 0x0000018004047890 */ /* 0x000fe4000ff1e0ff */
[----:B------:R-:W-:Y:S02]  /*02d0*/  UIADD3.X UR13, UPT, UPT, URZ, UR5, URZ, UP2, !UPT ;  /* 0x00000005ff0d7290 */ /* 0x000fe400097fe4ff */
[----:B------:R-:W-:-:S02]  /*02e0*/  UIADD3.X UR11, UPT, UPT, URZ, UR5, URZ, UP1, !UPT ;  /* 0x00000005ff0b7290 */ /* 0x000fc40008ffe4ff */
[----:B------:R-:W-:-:S05]  /*02f0*/  UIADD3.X UR5, UPT, UPT, URZ, UR5, URZ, UP0, !UPT ;  /* 0x00000005ff057290 */ /* 0x000fca00087fe4ff */
[----:B------:R3:W-:Y:S02]  /*0300*/  UTMACCTL.PF [UR12] ;  /* 0x000000000c0079b9 */ /* 0x0007e40008040000 */
[----:B------:R3:W-:Y:S02]  /*0310*/  UTMACCTL.PF [UR10] ;  /* 0x000000000a0079b9 */ /* 0x0007e40008040000 */
[----:B------:R3:W-:Y:S02]  /*0320*/  UTMACCTL.PF [UR4] ;  /* 0x00000000040079b9 */ /* 0x0007e40008040000 */
[----:B---3--:R-:W-:Y:S01]  /*0330*/  NOP ;  /* 0x0000000000007918 */ /* 0x008fe20000000000 */
.L_x_5:
[----:B------:R-:W-:Y:S05]  /*0340*/  BSYNC.RECONVERGENT B0 ;  /* 0x0000000000007941 */ /* 0x000fea0003800200 */
.L_x_4:
[----:B------:R-:W-:Y:S04]  /*0350*/  BSSY.RECONVERGENT B0, `(.L_x_6) ;  /* 0x000000a000007945 */ /* 0x000fe80003800200 */
[----:B------:R-:W-:Y:S05]  /*0360*/  @P1 BRA `(.L_x_7) ;  /* 0x0000000000201947 */ /* 0x000fea0003800000 */
[----:B------:R-:W3:Y:S02]  /*0370*/  LDCU.64 UR4, c[0x0][0x348] ;  /* 0x00006900ff0477ac */ /* 0x000ee40008000a00 */
[----:B---3--:R-:W-:Y:S02]  /*0380*/  UIADD3 UR10, UP1, UPT, UR4, 0x780, URZ ;  /* 0x00000780040a7890 */ /* 0x008fe4000ff3e0ff */
[----:B------:R-:W-:Y:S02]  /*0390*/  UIADD3 UR4, UP0, UPT, UR4, 0x880, URZ ;  /* 0x0000088004047890 */ /* 0x000fe4000ff1e0ff */
[----:B------:R-:W-:Y:S02]  /*03a0*/  UIADD3.X UR11, UPT, UPT, URZ, UR5, URZ, UP1, !UPT ;  /* 0x00000005ff0b7290 */ /* 0x000fe40008ffe4ff */
[----:B------:R-:W-:-:S07]  /*03b0*/  UIADD3.X UR5, UPT, UPT, URZ, UR5, URZ, UP0, !UPT ;  /* 0x00000005ff057290 */ /* 0x000fce00087fe4ff */
[----:B------:R3:W-:Y:S02]  /*03c0*/  UTMACCTL.PF [UR10] ;  /* 0x000000000a0079b9 */ /* 0x0007e40008040000 */
[----:B------:R3:W-:Y:S02]  /*03d0*/  UTMACCTL.PF [UR4] ;  /* 0x00000000040079b9 */ /* 0x0007e40008040000 */
[----:B---3--:R-:W-:Y:S01]  /*03e0*/  NOP ;  /* 0x0000000000007918 */ /* 0x008fe20000000000 */
.L_x_7:
[----:B------:R-:W-:Y:S05]  /*03f0*/  BSYNC.RECONVERGENT B0 ;  /* 0x0000000000007941 */ /* 0x000fea0003800200 */
.L_x_6:
[----:B------:R-:W3:Y:S01]  /*0400*/  LDCU.64 UR4, c[0x0][0xa88] ;  /* 0x00015100ff0477ac */ /* 0x000ee20008000a00 */
[----:B------:R-:W-:Y:S01]  /*0410*/  ISETP.NE.AND.EX P0, PT, RZ, UR7, PT, P0 ;  /* 0x00000007ff007c0c */ /* 0x000fe2000bf05300 */
[----:B------:R-:W-:Y:S01]  /*0420*/  UPLOP3.LUT UP5, UPT, UPT, UPT, UPT, 0x80, 0x8 ;  /* 0x000000000008789c */ /* 0x000fe20003faf070 */
[----:B---3--:R-:W-:-:S04]  /*0430*/  ISETP.NE.U32.AND P1, PT, RZ, UR4, PT ;  /* 0x00000004ff007c0c */ /* 0x008fc8000bf25070 */
[----:B------:R-:W-:-:S13]  /*0440*/  ISETP.NE.AND.EX P1, PT, RZ, UR5, PT, P1 ;  /* 0x00000005ff007c0c */ /* 0x000fda000bf25310 */
[----:B------:R-:W-:Y:S05]  /*0450*/  @P1 BRA P0, `(.L_x_8) ;  /* 0x0000000000281947 */ /* 0x000fea0000000000 */
[----:B-----5:R-:W-:Y:S01]  /*0460*/  R2UR UR9, R48 ;  /* 0x00000000300972ca */ /* 0x020fe200000e0000 */
[----:B------:R-:W-:Y:S02]  /*0470*/  UISETP.NE.U32.AND UP2, UPT, UR6, URZ, UPT ;  /* 0x000000ff0600728c */ /* 0x000fe4000bf45070 */
[----:B------:R-:W-:Y:S02]  /*0480*/  UISETP.NE.U32.AND UP0, UPT, UR4, URZ, UPT ;  /* 0x000000ff0400728c */ /* 0x000fe4000bf05070 */
[----:B------:R-:W-:Y:S02]  /*0490*/  UISETP.NE.AND.EX UP2, UPT, UR7, URZ, UPT, UP2 ;  /* 0x000000ff0700728c */ /* 0x000fe4000bf45320 */
[----:B------:R-:W-:-:S04]  /*04a0*/  UISETP.NE.AND.EX UP0, UPT, UR5, URZ, UPT, UP0 ;  /* 0x000000ff0500728c */ /* 0x000fc8000bf05300 */
[----:B------:R-:W-:Y:S02]  /*04b0*/  USEL UR4, URZ, 0xffffffff, UP0 ;  /* 0xffffffffff047887 */ /* 0x000fe40008000000 */
[----:B------:R-:W-:-:S04]  /*04c0*/  UISETP.NE.AND UP1, UPT, UR9, URZ, UPT ;  /* 0x000000ff0900728c */ /* 0x000fc8000bf25270 */
[----:B------:R-:W-:-:S04]  /*04d0*/  @!UP2 USEL UR4, URZ, 0xffffffff, UP1 ;  /* 0xffffffffff04a887 */ /* 0x000fc80008800000 */
[----:B------:R-:W-:-:S04]  /*04e0*/  ULOP3.LUT UR4, UR4, 0x1, URZ, 0xc0, !UPT ;  /* 0x0000000104047892 */ /* 0x000fc8000f8ec0ff */
[----:B------:R-:W-:-:S11]  /*04f0*/  UISETP.NE.U32.AND UP5, UPT, UR4, 0x1, UPT ;  /* 0x000000010400788c */ /* 0x000fd6000bfa5070 */
.L_x_8:
[----:B------:R-:W3:Y:S01]  /*0500*/  SHFL.IDX PT, R2, R98, RZ, 0x1f ;  /* 0x00001fff62027589 */ /* 0x000ee200000e0000 */
[----:B------:R-:W-:Y:S01]  /*0510*/  UISETP.EQ.AND UP0, UPT, UR8, 0x3, UP5 ;  /* 0x000000030800788c */ /* 0x000fe2000af02270 */
[----:B---3--:R-:W-:-:S13]  /*0520*/  ISETP.NE.AND P0, PT, R2, RZ, PT ;  /* 0x000000ff0200720c */ /* 0x008fda0003f05270 */
[----:B------:R-:W-:Y:S05]  /*0530*/  @P0 BRA `(.L_x_9) ;  /* 0x0000000000680947 */ /* 0x000fea0003800000 */
[----:B------:R-:W3:Y:S01]  /*0540*/  S2UR UR6, SR_CgaCtaId ;  /* 0x00000000000679c3 */ /* 0x000ee20000008800 */
[----:B------:R-:W-:Y:S01]  /*0550*/  UMOV UR7, 0x400 ;  /* 0x0000040000077882 */ /* 0x000fe20000000000 */
[----:B------:R-:W-:Y:S01]  /*0560*/  UMOV UR5, 0x1 ;  /* 0x0000000100057882 */ /* 0x000fe20000000000 */
[----:B------:R-:W-:Y:S01]  /*0570*/  UMOV UR4, 0x2 ;  /* 0x0000000200047882 */ /* 0x000fe20000000000 */
[----:B------:R-:W-:-:S04]  /*0580*/  UIADD3 UR10, UPT, UPT, -UR5, 0x100000, URZ ;  /* 0x00100000050a7890 */ /* 0x000fc8000fffe1ff */
[----:B------:R-:W-:Y:S02]  /*0590*/  USHF.L.U32 UR11, UR10, 0xb, URZ ;  /* 0x0000000b0a0b7899 */ /* 0x000fe400080006ff */
[----:B------:R-:W-:Y:S02]  /*05a0*/  USHF.L.U32 UR10, UR10, 0x1, URZ ;  /* 0x000000010a0a7899 */ /* 0x000fe400080006ff */
[----:B------:R-:W-:-:S04]  /*05b0*/  UIADD3 UR4, UPT, UPT, -UR4, 0x100000, URZ ;  /* 0x0010000004047890 */ /* 0x000fc8000fffe1ff */
[----:B------:R-:W-:Y:S02]  /*05c0*/  USHF.L.U32 UR5, UR4, 0xb, URZ ;  /* 0x0000000b04057899 */ /* 0x000fe400080006ff */
[----:B------:R-:W-:Y:S01]  /*05d0*/  USHF.L.U32 UR4, UR4, 0x1, URZ ;  /* 0x0000000104047899 */ /* 0x000fe200080006ff */
[----:B------:R-:W-:Y:S01]  /*05e0*/  ELECT P0, URZ, PT ;  /* 0x0000000000ff782f */ /* 0x000fe20003800000 */
[----:B---3--:R-:W-:Y:S01]  /*05f0*/  ULEA UR6, UR6, UR7, 0x18 ;  /* 0x0000000706067291 */ /* 0x008fe2000f8ec0ff */
[----:B------:R-:W3:Y:S11]  /*0600*/  FENCE.VIEW.ASYNC.S ;  /* 0x00000000000073c6 */ /* 0x000ef60000000000 */
[----:B---3--:R3:W4:Y:S01]  /*0610*/  SYNCS.EXCH.64 URZ, [UR6], UR10 ;  /* 0x0000000a06ff75b2 */ /* 0x0087220008000100 */
[----:B------:R3:W1:Y:S01]  /*0620*/  SYNCS.EXCH.64 URZ, [UR6+0x30], UR4 ;  /* 0x0000300406ff75b2 */ /* 0x0006620008000100 */
        /* <DEDUP_REMOVED lines=10> */
[----:B------:R-:W-:Y:S01]  /*06d0*/  NOP ;  /* 0x0000000000007918 */ /* 0x000fe20000000000 */
.L_x_9:
[----:B------:R-:W2:Y:S01]  /*06e0*/  SHFL.IDX PT, R2, R98, RZ, 0x1f ;  /* 0x00001fff62027589 */ /* 0x000ea200000e0000 */
[----:B------:R-:W-:Y:S01]  /*06f0*/  NOP ;  /* 0x0000000000007918 */ /* 0x000fe20000000000 */
[----:B--2---:R-:W-:-:S13]  /*0700*/  ISETP.NE.AND P0, PT, R2, 0x1, PT ;  /* 0x000000010200780c */ /* 0x004fda0003f05270 */
[----:B------:R-:W-:Y:S05]  /*0710*/  @P0 BRA `(.L_x_10) ;  /* 0x0000000000580947 */ /* 0x000fea0003800000 */
[----:B---3--:R-:W2:Y:S01]  /*0720*/  S2UR UR6, SR_CgaCtaId ;  /* 0x00000000000679c3 */ /* 0x008ea20000008800 */
        /* <DEDUP_REMOVED lines=10> */
[----:B--2---:R-:W-:Y:S01]  /*07d0*/  ULEA UR6, UR6, UR7, 0x18 ;  /* 0x0000000706067291 */ /* 0x004fe2000f8ec0ff */
[----:B------:R-:W2:Y:S11]  /*07e0*/  FENCE.VIEW.ASYNC.S ;  /* 0x00000000000073c6 */ /* 0x000eb60000000000 */
[----:B--2---:R2:W3:Y:S01]  /*07f0*/  SYNCS.EXCH.64 URZ, [UR6+0x60], UR10 ;  /* 0x0000600a06ff75b2 */ /* 0x0044e20008000100 */
        /* <DEDUP_REMOVED lines=8> */
.L_x_10:
[----:B------:R-:W4:Y:S01]  /*0880*/  SHFL.IDX PT, R2, R98, RZ, 0x1f ;  /* 0x00001fff62027589 */ /* 0x000f2200000e0000 */
[----:B------:R-:W-:Y:S01]  /*0890*/  NOP ;  /* 0x0000000000007918 */ /* 0x000fe20000000000 */
[----:B----4-:R-:W-:-:S13]  /*08a0*/  ISETP.NE.AND P0, PT, R2, 0x3, PT ;  /* 0x000000030200780c */ /* 0x010fda0003f05270 */
[----:B------:R-:W-:Y:S05]  /*08b0*/  @P0 BRA `(.L_x_11) ;  /* 0x0000000000300947 */ /* 0x000fea0003800000 */
[----:B--23--:R-:W2:Y:S01]  /*08c0*/  S2UR UR5, SR_CgaCtaId ;  /* 0x00000000000579c3 */ /* 0x00cea20000008800 */
[----:B------:R-:W-:Y:S01]  /*08d0*/  UMOV UR6, 0x400 ;  /* 0x0000040000067882 */ /* 0x000fe20000000000 */
[----:B------:R-:W-:Y:S01]  /*08e0*/  UMOV UR4, 0x20 ;  /* 0x0000002000047882 */ /* 0x000fe20000000000 */
[----:B------:R-:W-:Y:S01]  /*08f0*/  ELECT P0, URZ, PT ;  /* 0x0000000000ff782f */ /* 0x000fe20003800000 */
[----:B--2---:R-:W-:Y:S02]  /*0900*/  ULEA UR5, UR5, UR6, 0x18 ;  /* 0x0000000605057291 */ /* 0x004fe4000f8ec0ff */
[----:B------:R-:W-:-:S04]  /*0910*/  UIADD3 UR6, UPT, UPT, -UR4, 0x100000, URZ ;  /* 0x0010000004067890 */ /* 0x000fc8000fffe1ff */
[----:B------:R-:W-:Y:S02]  /*0920*/  USHF.L.U32 UR7, UR6, 0xb, URZ ;  /* 0x0000000b06077899 */ /* 0x000fe400080006ff */
[----:B------:R-:W-:Y:S01]  /*0930*/  USHF.L.U32 UR6, UR6, 0x1, URZ ;  /* 0x0000000106067899 */ /* 0x000fe200080006ff */
[----:B------:R-:W2:Y:S11]  /*0940*/  FENCE.VIEW.ASYNC.S ;  /* 0x00000000000073c6 */ /* 0x000eb60000000000 */
[----:B--2---:R4:W2:Y:S01]  /*0950*/  SYNCS.EXCH.64 URZ, [UR5+0xa0], UR6 ;  /* 0x0000a00605ff75b2 */ /* 0x0048a20008000100 */
[----:B------:R4:W3:Y:S02]  /*0960*/  SYNCS.EXCH.64 URZ, [UR5+0xa8], UR6 ;  /* 0x0000a80605ff75b2 */ /* 0x0008e40008000100 */
[----:B----4-:R-:W-:Y:S01]  /*0970*/  NOP ;  /* 0x0000000000007918 */ /* 0x010fe20000000000 */
.L_x_11:
[----:B------:R-:W4:Y:S01]  /*0980*/  SHFL.IDX PT, R2, R98, RZ, 0x1f ;  /* 0x00001fff62027589 */ /* 0x000f2200000e0000 */
[----:B------:R-:W-:Y:S01]  /*0990*/  NOP ;  /* 0x0000000000007918 */ /* 0x000fe20000000000 */
[----:B----4-:R-:W-:-:S13]  /*09a0*/  ISETP.NE.AND P0, PT, R2, 0x4, PT ;  /* 0x000000040200780c */ /* 0x010fda0003f05270 */
[----:B------:R-:W-:Y:S05]  /*09b0*/  @P0 BRA `(.L_x_12) ;  /* 0x00000000004c0947 */ /* 0x000fea0003800000 */
[----:B--23--:R-:W2:Y:S01]  /*09c0*/  S2UR UR5, SR_CgaCtaId ;  /* 0x00000000000579c3 */ /* 0x00cea20000008800 */
[----:B------:R-:W-:Y:S01]  /*09d0*/  UMOV UR7, 0x1e0 ;  /* 0x000001e000077882 */ /* 0x000fe20000000000 */
[----:B------:R-:W-:Y:S01]  /*09e0*/  UMOV UR6, 0x400 ;  /* 0x0000040000067882 */ /* 0x000fe20000000000 */
[----:B------:R-:W-:Y:S01]  /*09f0*/  USEL UR7, UR7, 0x1a0, UP5 ;  /* 0x000001a007077887 */ /* 0x000fe2000a800000 */
[----:B------:R-:W-:Y:S01]  /*0a00*/  UMOV UR4, 0x1 ;  /* 0x0000000100047882 */ /* 0x000fe20000000000 */
[----:B------:R-:W-:Y:S01]  /*0a10*/  ELECT P0, URZ, PT ;  /* 0x0000000000ff782f */ /* 0x000fe20003800000 */
[----:B------:R-:W-:-:S04]  /*0a20*/  UIADD3 UR10, UPT, UPT, -UR4, 0x100000, URZ ;  /* 0x00100000040a7890 */ /* 0x000fc8000fffe1ff */
[----:B------:R-:W-:Y:S02]  /*0a30*/  USHF.L.U32 UR11, UR10, 0xb, URZ ;  /* 0x0000000b0a0b7899 */ /* 0x000fe400080006ff */
[----:B------:R-:W-:Y:S02]  /*0a40*/  USHF.L.U32 UR10, UR10, 0x1, URZ ;  /* 0x000000010a0a7899 */ /* 0x000fe400080006ff */
[----:B--2---:R-:W-:Y:S02]  /*0a50*/  ULEA UR5, UR5, UR6, 0x18 ;  /* 0x0000000605057291 */ /* 0x004fe4000f8ec0ff */
[----:B------:R-:W-:-:S04]  /*0a60*/  UIADD3 UR6, UPT, UPT, -UR7, 0x100000, URZ ;  /* 0x0010000007067890 */ /* 0x000fc8000fffe1ff */
[----:B------:R-:W-:Y:S02]  /*0a70*/  USHF.L.U32 UR7, UR6, 0xb, URZ ;  /* 0x0000000b06077899 */ /* 0x000fe400080006ff */
[----:B------:R-:W-:Y:S01]  /*0a80*/  USHF.L.U32 UR6, UR6, 0x1, URZ ;  /* 0x0000000106067899 */ /* 0x000fe200080006ff */
[----:B------:R-:W2:Y:S03]  /*0a90*/  FENCE.VIEW.ASYNC.S ;  /* 0x00000000000073c6 */ /* 0x000ea60000000000 */
[----:B--2---:R4:W2:Y:S08]  /*0aa0*/  SYNCS.EXCH.64 URZ, [UR5+0xb0], UR10 ;  /* 0x0000b00a05ff75b2 */ /* 0x0048b00008000100 */
[----:B------:R4:W3:Y:S01]  /*0ab0*/  SYNCS.EXCH.64 URZ, [UR5+0xc0], UR6 ;  /* 0x0000c00605ff75b2 */ /* 0x0008e20008000100 */
[----:B------:R4:W1:Y:S01]  /*0ac0*/  SYNCS.EXCH.64 URZ, [UR5+0xb8], UR10 ;  /* 0x0000b80a05ff75b2 */ /* 0x0008620008000100 */
[----:B------:R4:W1:Y:S02]  /*0ad0*/  SYNCS.EXCH.64 URZ, [UR5+0xc8], UR6 ;  /* 0x0000c80605ff75b2 */ /* 0x0008640008000100 */
[----:B----4-:R-:W-:Y:S01]  /*0ae0*/  NOP ;  /* 0x0000000000007918 */ /* 0x010fe20000000000 */
.L_x_12:
[----:B------:R-:W4:Y:S01]  /*0af0*/  SHFL.IDX PT, R2, R98, RZ, 0x1f ;  /* 0x00001fff62027589 */ /* 0x000f2200000e0000 */
[----:B------:R-:W-:Y:S01]  /*0b00*/  NOP ;  /* 0x0000000000007918 */ /* 0x000fe20000000000 */
[----:B----4-:R-:W-:-:S13]  /*0b10*/  ISETP.NE.AND P0, PT, R2, 0x5, PT ;  /* 0x000000050200780c */ /* 0x010fda0003f05270 */
[----:B------:R-:W-:Y:S05]  /*0b20*/  @P0 BRA `(.L_x_13) ;  /* 0x0000000000480947 */ /* 0x000fea0003800000 */
[----:B--23--:R-:W2:Y:S01]  /*0b30*/  S2UR UR6, SR_CgaCtaId ;  /* 0x00000000000679c3 */ /* 0x00cea20000008800 */
        /* <DEDUP_REMOVED lines=12> */
[----:B--2---:R4:W2:Y:S01]  /*0c00*/  SYNCS.EXCH.64 URZ, [UR6+0xd0], UR10 ;  /* 0x0000d00a06ff75b2 */ /* 0x0048a20008000100 */
[----:B------:R4:W3:Y:S01]  /*0c10*/  SYNCS.EXCH.64 URZ, [UR6+0xe0], UR4 ;  /* 0x0000e00406ff75b2 */ /* 0x0008e20008000100 */
[----:B------:R4:W1:Y:S01]  /*0c20*/  SYNCS.EXCH.64 URZ, [UR6+0xd8], UR10 ;  /* 0x0000d80a06ff75b2 */ /* 0x0008620008000100 */
[----:B------:R4:W1:Y:S02]  /*0c30*/  SYNCS.EXCH.64 URZ, [UR6+0xe8], UR4 ;  /* 0x0000e80406ff75b2 */ /* 0x0008640008000100 */
[----:B----4-:R-:W-:Y:S01]  /*0c40*/  NOP ;  /* 0x0000000000007918 */ /* 0x010fe20000000000 */
.L_x_13:
        /* <DEDUP_REMOVED lines=14> */
[----:B------:R4:W3:Y:S01]  /*0d30*/  SYNCS.EXCH.64 URZ, [UR5+0x100], UR6 ;  /* 0x0001000605ff75b2 */ /* 0x0008e20008000100 */
[----:B------:R4:W1:Y:S01]  /*0d40*/  SYNCS.EXCH.64 URZ, [UR5+0xf8], UR6 ;  /* 0x0000f80605ff75b2 */ /* 0x0008620008000100 */
[----:B------:R4:W1:Y:S02]  /*0d50*/  SYNCS.EXCH.64 URZ, [UR5+0x108], UR6 ;  /* 0x0001080605ff75b2 */ /* 0x0008640008000100 */
[----:B----4-:R-:W-:Y:S01]  /*0d60*/  NOP ;  /* 0x0000000000007918 */ /* 0x010fe20000000000 */
.L_x_14:
[----:B--23--:R-:W2:Y:S01]  /*0d70*/  LDCU UR4, c[0x0][0x36c] ;  /* 0x00006d80ff0477ac */ /* 0x00cea20008000800 */
[----:B------:R-:W-:Y:S01]  /*0d80*/  ISETP.NE.OR P4, PT, R0, 0x2, !P4 ;  /* 0x000000020000780c */ /* 0x000fe20006785670 */
[----:B------:R-:W-:Y:S01]  /*0d90*/  NOP ;  /* 0x0000000000007918 */ /* 0x000fe20000000000 */
[----:B------:R-:W-:Y:S01]  /*0da0*/  LOP3.LUT R3, R107, 0x1f, RZ, 0xc0, !PT ;  /* 0x0000001f6b037812 */ /* 0x000fe200078ec0ff */
[----:B------:R-:W-:Y:S02]  /*0db0*/  UISETP.NE.AND UP4, UPT, UR8, URZ, UPT ;  /* 0x000000ff0800728c */ /* 0x000fe4000bf85270 */
[----:B--2---:R-:W-:-:S09]  /*0dc0*/  UISETP.EQ.U32.AND UP1, UPT, UR4, 0x1, UPT ;  /* 0x000000010400788c */ /* 0x004fd2000bf22070 */
[----:B------:R-:W-:Y:S05]  /*0dd0*/  BRA.U !UP1, `(.L_x_15) ;  /* 0x0000000109087547 */ /* 0x000fea000b800000 */
[----:B-1----:R-:W-:Y:S01]  /*0de0*/  UCGABAR_ARV ;  /* 0x00000000000079c7 */ /* 0x002fe20008000000 */
[----:B------:R-:W-:Y:S05]  /*0df0*/  BRA `(.L_x_16) ;  /* 0x0000000000047947 */ /* 0x000fea0003800000 */
.L_x_15:
[----:B-1----:R-:W-:Y:S01]  /*0e00*/  NOP ;  /* 0x0000000000007918 */ /* 0x002fe20000000000 */
.L_x_16:
[----:B------:R-:W1:Y:S01]  /*0e10*/  S2UR UR5, SR_CTAID.Y ;  /* 0x00000000000579c3 */ /* 0x000e620000002600 */
[----:B------:R-:W-:-:S05]  /*0e20*/  CS2R.32 R92, SR_CgaSize ;  /* 0x00000000005c7805 */ /* 0x000fca0000008a00 */
[----:B------:R-:W-:-:S05]  /*0e30*/  IMAD R92, R92, -0xa0, RZ ;  /* 0xffffff605c5c7824 */ /* 0x000fca00078e02ff */
[----:B------:R-:W-:-:S14]  /*0e40*/  R2UR UR4, R92 ;  /* 0x000000005c0472ca */ /* 0x000fdc00000e0000 */
[----:B------:R-:W2:Y:S01]  /*0e50*/  LDCU UR4, c[0x0][UR4+0x2b4] ;  /* 0x00005680040477ac */ /* 0x000ea20008000800 */
[----:B------:R-:W-:-:S05]  /*0e60*/  CS2R.32 R92, SR_CgaSize ;  /* 0x00000000005c7805 */ /* 0x000fca0000008a00 */
[----:B------:R-:W-:-:S05]  /*0e70*/  IMAD R92, R92, -0xa0, RZ ;  /* 0xffffff605c5c7824 */ /* 0x000fca00078e02ff */
[----:B------:R-:W-:-:S14]  /*0e80*/  R2UR UR6, R92 ;  /* 0x000000005c0672ca */ /* 0x000fdc00000e0000 */
[----:B------:R-:W3:Y:S01]  /*0e90*/  LDCU UR6, c[0x0][UR6+0x2b0] ;  /* 0x00005600060677ac */ /* 0x000ee20008000800 */
[----:B------:R-:W4:Y:S01]  /*0ea0*/  S2UR UR11, SR_CTAID.X ;  /* 0x00000000000b79c3 */ /* 0x000f220000002500 */
[----:B------:R-:W-:Y:S01]  /*0eb0*/  UISETP.NE.AND UP2, UPT, UR8, 0x2, UPT ;  /* 0x000000020800788c */ /* 0x000fe2000bf45270 */
[----:B------:R-:W-:-:S05]  /*0ec0*/  CS2R.32 R0, SR_CgaSize ;  /* 0x0000000000007805 */ /* 0x000fca0000008a00 */
[----:B------:R-:W-:-:S06]  /*0ed0*/  IMAD R0, R0, -0xa0, RZ ;  /* 0xffffff6000007824 */ /* 0x000fcc00078e02ff */
[----:B------:R-:W3:Y:S01]  /*0ee0*/  LDC R0, c[0x0][R0+0x2a4] ;  /* 0x0000a90000007b82 */ /* 0x000ee20000000800 */
[----:B-1----:R-:W-:-:S07]  /*0ef0*/  I2FP.F32.U32 R4, UR5 ;  /* 0x0000000500047c45 */ /* 0x002fce0008201000 */
[----:B------:R-:W1:Y:S01]  /*0f00*/  LDC R12, c[0x0][0xd24] ;  /* 0x00034900ff0c7b82 */ /* 0x000e620000000800 */
[----:B------:R-:W-:Y:S01]  /*0f10*/  MOV R20, UR5 ;  /* 0x0000000500147c02 */ /* 0x000fe20008000f00 */
[----:B--2---:R-:W-:Y:S01]  /*0f20*/  FMUL R4, R4, UR4 ;  /* 0x0000000404047c20 */ /* 0x004fe20008400000 */
[----:B------:R-:W2:Y:S01]  /*0f30*/  LDCU UR4, c[0x0][0xd30] ;  /* 0x0001a600ff0477ac */ /* 0x000ea20008000800 */
[----:B----4-:R-:W-:Y:S02]  /*0f40*/  I2FP.F32.U32 R6, UR11 ;  /* 0x0000000b00067c45 */ /* 0x010fe40008201000 */
[----:B------:R-:W-:-:S05]  /*0f50*/  CS2R.32 R5, SR_CgaSize ;  /* 0x0000000000057805 */ /* 0x000fca0000008a00 */
[----:B------:R-:W-:-:S06]  /*0f60*/  IMAD R5, R5, -0xa0, RZ ;  /* 0xffffff6005057824 */ /* 0x000fcc00078e02ff */
[----:B------:R-:W4:Y:S01]  /*0f70*/  LDC R5, c[0x0][R5+0x2a0] ;  /* 0x0000a80005057b82 */ /* 0x000f220000000800 */
[----:B------:R-:W2:Y:S01]  /*0f80*/  F2I.U32.TRUNC.NTZ R81, R4 ;  /* 0x0000000400517305 */ /* 0x000ea2000020f000 */
[----:B---3--:R-:W-:-:S06]  /*0f90*/  FMUL R6, R6, UR6 ;  /* 0x0000000606067c20 */ /* 0x008fcc0008400000 */
[----:B------:R-:W3:Y:S01]  /*0fa0*/  LDC R2, c[0x0][0xd24] ;  /* 0x00034900ff027b82 */ /* 0x000ee20000000800 */
[----:B------:R-:W1:Y:S01]  /*0fb0*/  F2I.U32.TRUNC.NTZ R92, R6 ;  /* 0x00000006005c7305 */ /* 0x000e62000020f000 */
[----:B--2---:R-:W-:-:S06]  /*0fc0*/  UISETP.NE.AND UP3, UPT, UR4, 0x1, UPT ;  /* 0x000000010400788c */ /* 0x004fcc000bf65270 */
[----:B------:R-:W2:Y:S01]  /*0fd0*/  S2UR UR36, SR_CTAID.Z ;  /* 0x00000000002479c3 */ /* 0x000ea20000002700 */
[----:B------:R-:W-:Y:S02]  /*0fe0*/  IADD3 R81, PT, PT, -R81, RZ, RZ ;  /* 0x000000ff51517210 */ /* 0x000fe40007ffe1ff */
[----:B-1----:R-:W-:-:S03]  /*0ff0*/  ISETP.GE.AND P0, PT, R12, 0x1, PT ;  /* 0x000000010c00780c */ /* 0x002fc60003f06270 */
[----:B------:R-:W-:Y:S01]  /*1000*/  IMAD R81, R0, R81, UR5 ;  /* 0x0000000500517e24 */ /* 0x000fe2000f8e0251 */
[----:B------:R-:W-:Y:S02]  /*1010*/  PRMT R0, RZ, 0x7610, R0 ;  /* 0x00007610ff007816 */ /* 0x000fe40000000000 */
[----:B------:R-:W-:-:S05]  /*1020*/  IADD3 R92, PT, PT, -R92, RZ, RZ ;  /* 0x000000ff5c5c7210 */ /* 0x000fca0007ffe1ff */
[----:B----4-:R-:W-:Y:S01]  /*1030*/  IMAD R92, R5, R92, UR11 ;  /* 0x0000000b055c7e24 */ /* 0x010fe2000f8e025c */
[----:B--2---:R-:W-:Y:S06]  /*1040*/  BRA.U UP4, `(.L_x_17) ;  /* 0x0000000104207547 */ /* 0x004fec000b800000 */
[C---:B------:R-:W-:Y:S02]  /*1050*/  ISETP.NE.AND P2, PT, R81.reuse, 0x1, PT ;  /* 0x000000015100780c */ /* 0x040fe40003f45270 */
[----:B------:R-:W-:Y:S02]  /*1060*/  ISETP.NE.AND P1, PT, R81, RZ, PT ;  /* 0x000000ff5100720c */ /* 0x000fe40003f25270 */
[C---:B------:R-:W-:Y:S02]  /*1070*/  ISETP.NE.AND P3, PT, R92.reuse, RZ, PT ;  /* 0x000000ff5c00720c */ /* 0x040fe40003f65270 */
[----:B------:R-:W-:Y:S02]  /*1080*/  SEL R0, RZ, 0x2, P2 ;  /* 0x00000002ff007807 */ /* 0x000fe40001000000 */
[----:B------:R-:W-:Y:S02]  /*1090*/  ISETP.EQ.OR P1, PT, R92, RZ, !P1 ;  /* 0x000000ff5c00720c */ /* 0x000fe40004f22670 */
[----:B------:R-:W-:-:S02]  /*10a0*/  SEL R0, R0, 0x2, P3 ;  /* 0x0000000200007807 */ /* 0x000fc40001800000 */
[----:B------:R-:W-:-:S05]  /*10b0*/  SEL R5, RZ, 0x1, !P1 ;  /* 0x00000001ff057807 */ /* 0x000fca0004800000 */
[----:B------:R-:W-:Y:S02]  /*10c0*/  IMAD.IADD R0, R5, 0x1, R0 ;  /* 0x0000000105007824 */ /* 0x000fe400078e0200 */
.L_x_17:
[----:B------:R-:W-:Y:S05]  /*10d0*/  @!P0 BRA `(.L_x_18) ;  /* 0x0000000000c08947 */ /* 0x000fea0003800000 */
[----:B------:R-:W1:Y:S01]  /*10e0*/  LDC.64 R6, c[0x0][0xd18] ;  /* 0x00034600ff067b82 */ /* 0x000e620000000a00 */
[----:B------:R-:W-:-:S07]  /*10f0*/  ISETP.NE.AND P0, PT, R12, 0x1, PT ;  /* 0x000000010c00780c */ /* 0x000fce0003f05270 */
[----:B------:R-:W2:Y:S08]  /*1100*/  LDC R11, c[0x0][0xd0c] ;  /* 0x00034300ff0b7b82 */ /* 0x000eb00000000800 */
[----:B------:R-:W4:Y:S08]  /*1110*/  LDC R15, c[0x0][0x370] ;  /* 0x0000dc00ff0f7b82 */ /* 0x000f300000000800 */
[----:B------:R-:W3:Y:S01]  /*1120*/  LDC R13, c[0x0][0x374] ;  /* 0x0000dd00ff0d7b82 */ /* 0x000ee20000000800 */
[----:B-1----:R-:W-:-:S07]  /*1130*/  ISETP.NE.AND P1, PT, R6, 0x1, PT ;  /* 0x000000010600780c */ /* 0x002fce0003f25270 */
[----:B------:R-:W4:Y:S01]  /*1140*/  LDC.64 R8, c[0x0][0xd10] ;  /* 0x00034400ff087b82 */ /* 0x000f220000000a00 */
[----:B--2---:R-:W-:-:S07]  /*1150*/  ISETP.NE.AND P2, PT, R11, 0x1, PT ;  /* 0x000000010b00780c */ /* 0x004fce0003f45270 */
[----:B------:R-:W1:Y:S08]  /*1160*/  LDC R10, c[0x0][0xd20] ;  /* 0x00034800ff0a7b82 */ /* 0x000e700000000800 */
[----:B------:R-:W2:Y:S01]  /*1170*/  LDC.64 R4, c[0x0][0xd28] ;  /* 0x00034a00ff047b82 */ /* 0x000ea20000000a00 */
[----:B---3--:R-:W-:-:S04]  /*1180*/  IMAD.HI.U32 R17, R13, R7, RZ ;  /* 0x000000070d117227 */ /* 0x008fc800078e00ff */
[----:B------:R-:W-:-:S04]  /*1190*/  IMAD.HI.U32 R7, R20, R7, RZ ;  /* 0x0000000714077227 */ /* 0x000fc800078e00ff */
[----:B----4-:R-:W-:-:S04]  /*11a0*/  IMAD.HI.U32 R14, R15, R8, RZ ;  /* 0x000000080f0e7227 */ /* 0x010fc800078e00ff */
[----:B------:R-:W-:Y:S01]  /*11b0*/  IMAD.HI.U32 R8, R8, UR11, RZ ;  /* 0x0000000b08087c27 */ /* 0x000fe2000f8e00ff */
[-C--:B------:R-:W-:Y:S02]  /*11c0*/  @P2 SHF.R.U32.HI R15, RZ, R9.reuse, R14 ;  /* 0x00000009ff0f2219 */ /* 0x080fe4000001160e */
[-C--:B-1----:R-:W-:Y:S02]  /*11d0*/  @P1 SHF.R.U32.HI R13, RZ, R10.reuse, R17 ;  /* 0x0000000aff0d1219 */ /* 0x082fe40000011611 */
[----:B------:R-:W-:Y:S01]  /*11e0*/  SHF.R.U32.HI R8, RZ, R9, R8 ;  /* 0x00000009ff087219 */ /* 0x000fe20000011608 */
[----:B------:R-:W-:Y:S01]  /*11f0*/  IMAD.U32 R9, RZ, RZ, UR11 ;  /* 0x0000000bff097e24 */ /* 0x000fe2000f8e00ff */
[----:B------:R-:W-:Y:S01]  /*1200*/  SHF.R.U32.HI R7, RZ, R10, R7 ;  /* 0x0000000aff077219 */ /* 0x000fe20000011607 */
[----:B--2---:R-:W-:-:S03]  /*1210*/  IMAD.HI.U32 R14, R13, R4, RZ ;  /* 0x000000040d0e7227 */ /* 0x004fc600078e00ff */
[----:B------:R-:W-:Y:S02]  /*1220*/  SEL R7, R20, R7, !P1 ;  /* 0x0000000714077207 */ /* 0x000fe40004800000 */
[----:B------:R-:W-:Y:S01]  /*1230*/  SEL R9, R9, R8, !P2 ;  /* 0x0000000809097207 */ /* 0x000fe20005000000 */
[----:B------:R-:W-:Y:S01]  /*1240*/  IMAD.HI.U32 R16, R15, R4, RZ ;  /* 0x000000040f107227 */ /* 0x000fe200078e00ff */
[----:B------:R-:W-:-:S04]  /*1250*/  @P0 SHF.R.U32.HI R13, RZ, R5, R14 ;  /* 0x00000005ff0d0219 */ /* 0x000fc8000001160e */
[----:B------:R-:W-:Y:S01]  /*1260*/  @P0 SHF.R.U32.HI R15, RZ, R5, R16 ;  /* 0x00000005ff0f0219 */ /* 0x000fe20000011610 */
[----:B------:R-:W-:-:S04]  /*1270*/  IMAD R13, R13, R12, RZ ;  /* 0x0000000c0d0d7224 */ /* 0x000fc800078e02ff */
[----:B------:R-:W-:Y:S01]  /*1280*/  IMAD R8, R15, R12, RZ ;  /* 0x0000000c0f087224 */ /* 0x000fe200078e02ff */
[----:B------:R-:W-:-:S04]  /*1290*/  ISETP.GE.AND P1, PT, R7, R13, PT ;  /* 0x0000000d0700720c */ /* 0x000fc80003f26270 */
[----:B------:R-:W-:Y:S01]  /*12a0*/  ISETP.GE.OR P1, PT, R9, R8, P1 ;  /* 0x000000080900720c */ /* 0x000fe20000f26670 */
[----:B------:R-:W-:-:S05]  /*12b0*/  IMAD.HI.U32 R8, R7, R4, RZ ;  /* 0x0000000407087227 */ /* 0x000fca00078e00ff */
[----:B------:R-:W-:-:S04]  /*12c0*/  SHF.R.U32.HI R8, RZ, R5, R8 ;  /* 0x00000005ff087219 */ /* 0x000fc80000011608 */
[----:B------:R-:W-:-:S03]  /*12d0*/  SEL R8, R7, R8, !P0 ;  /* 0x0000000807087207 */ /* 0x000fc60004000000 */
[----:B------:R-:W-:-:S04]  /*12e0*/  @!P1 IMAD.HI.U32 R10, R9, R4, RZ ;  /* 0x00000004090a9227 */ /* 0x000fc800078e00ff */
[----:B------:R-:W-:Y:S01]  /*12f0*/  IMAD.MOV R4, RZ, RZ, -R8 ;  /* 0x000000ffff047224 */ /* 0x000fe200078e0a08 */
[----:B------:R-:W-:-:S03]  /*1300*/  @!P1 SHF.R.U32.HI R10, RZ, R5, R10 ;  /* 0x00000005ff0a9219 */ /* 0x000fc6000001160a */
[----:B------:R-:W-:Y:S01]  /*1310*/  IMAD R4, R12, R4, R7 ;  /* 0x000000040c047224 */ /* 0x000fe200078e0207 */
[----:B------:R-:W-:-:S04]  /*1320*/  @!P1 SEL R5, R9, R10, !P0 ;  /* 0x0000000a09059207 */ /* 0x000fc80004000000 */
[----:B------:R-:W-:Y:S01]  /*1330*/  @!P1 IADD3 R8, PT, PT, R8, -R5, RZ ;  /* 0x8000000508089210 */ /* 0x000fe20007ffe0ff */
[----:B------:R-:W-:Y:S01]  /*1340*/  @!P1 IMAD R15, R4, R15, R5 ;  /* 0x0000000f040f9224 */ /* 0x000fe200078e0205 */
[----:B------:R-:W-:Y:S01]  /*1350*/  IADD3 R5, PT, PT, -R7, RZ, RZ ;  /* 0x000000ff07057210 */ /* 0x000fe20007ffe1ff */
[--C-:B------:R-:W-:Y:S02]  /*1360*/  IMAD.MOV R4, RZ, RZ, -R9.reuse ;  /* 0x000000ffff047224 */ /* 0x100fe400078e0a09 */
[----:B------:R-:W-:Y:S01]  /*1370*/  @!P1 IMAD R7, R8, R12, R9 ;  /* 0x0000000c08079224 */ /* 0x000fe200078e0209 */
[----:B------:R-:W-:Y:S01]  /*1380*/  @!P1 MOV R9, R15 ;  /* 0x0000000f00099202 */ /* 0x000fe20000000f00 */
[----:B------:R-:W-:Y:S02]  /*1390*/  IMAD R4, R11, R4, UR11 ;  /* 0x0000000b0b047e24 */ /* 0x000fe4000f8e0204 */
[----:B------:R-:W-:Y:S02]  /*13a0*/  IMAD R5, R6, R5, R20 ;  /* 0x0000000506057224 */ /* 0x000fe400078e0214 */
[----:B------:R-:W-:-:S02]  /*13b0*/  IMAD R4, R9, R11, R4 ;  /* 0x0000000b09047224 */ /* 0x000fc400078e0204 */
[----:B------:R-:W-:-:S03]  /*13c0*/  IMAD R20, R7, R6, R5 ;  /* 0x0000000607147224 */ /* 0x000fc600078e0205 */
[----:B------:R-:W-:-:S15]  /*13d0*/  R2UR UR11, R4 ;  /* 0x00000000040b72ca */ /* 0x000fde00000e0000 */
.L_x_18:
[----:B------:R-:W-:Y:S05]  /*13e0*/  BRA.U UP3, `(.L_x_19) ;  /* 0x0000000103487547 */ /* 0x000fea000b800000 */
[----:B------:R-:W1:Y:S08]  /*13f0*/  LDC.64 R6, c[0x0][0xd10] ;  /* 0x00034400ff067b82 */ /* 0x000e700000000a00 */
[----:B------:R-:W2:Y:S08]  /*1400*/  LDC.64 R4, c[0x0][0xd18] ;  /* 0x00034600ff047b82 */ /* 0x000eb00000000a00 */
[----:B------:R-:W4:Y:S08]  /*1410*/  LDC R8, c[0x0][0xd20] ;  /* 0x00034800ff087b82 */ /* 0x000f300000000800 */
[----:B------:R-:W3:Y:S01]  /*1420*/  LDC R9, c[0x0][0xd0c] ;  /* 0x00034300ff097b82 */ /* 0x000ee20000000800 */
[----:B-1----:R-:W-:-:S05]  /*1430*/  IMAD.HI.U32 R6, R6, UR11, RZ ;  /* 0x0000000b06067c27 */ /* 0x002fca000f8e00ff */
[----:B------:R-:W-:Y:S01]  /*1440*/  SHF.R.U32.HI R6, RZ, R7, R6 ;  /* 0x00000007ff067219 */ /* 0x000fe20000011606 */
[----:B--2---:R-:W-:Y:S01]  /*1450*/  IMAD.HI.U32 R5, R20, R5, RZ ;  /* 0x0000000514057227 */ /* 0x004fe200078e00ff */
[----:B------:R-:W-:-:S04]  /*1460*/  ISETP.NE.AND P0, PT, R4, 0x1, PT ;  /* 0x000000010400780c */ /* 0x000fc80003f05270 */
[----:B----4-:R-:W-:Y:S01]  /*1470*/  SHF.R.U32.HI R7, RZ, R8, R5 ;  /* 0x00000008ff077219 */ /* 0x010fe20000011605 */
[----:B------:R-:W-:Y:S01]  /*1480*/  IMAD.U32 R5, RZ, RZ, UR11 ;  /* 0x0000000bff057e24 */ /* 0x000fe2000f8e00ff */
[----:B---3--:R-:W-:-:S04]  /*1490*/  ISETP.NE.AND P1, PT, R9, 0x1, PT ;  /* 0x000000010900780c */ /* 0x008fc80003f25270 */
[----:B------:R-:W-:Y:S02]  /*14a0*/  SEL R5, R5, R6, !P1 ;  /* 0x0000000605057207 */ /* 0x000fe40004800000 */
[----:B------:R-:W-:-:S05]  /*14b0*/  SEL R6, R20, R7, !P0 ;  /* 0x0000000714067207 */ /* 0x000fca0004000000 */
[----:B------:R-:W-:Y:S02]  /*14c0*/  IMAD.IADD R8, R6, 0x1, -R5 ;  /* 0x0000000106087824 */ /* 0x000fe400078e0a05 */
[----:B------:R-:W-:Y:S02]  /*14d0*/  IMAD.IADD R5, R5, 0x1, -R6 ;  /* 0x0000000105057824 */ /* 0x000fe400078e0a06 */
[----:B------:R-:W-:Y:S02]  /*14e0*/  IMAD R8, R8, R9, UR11 ;  /* 0x0000000b08087e24 */ /* 0x000fe4000f8e0209 */
[----:B------:R-:W-:-:S03]  /*14f0*/  IMAD R20, R5, R4, R20 ;  /* 0x0000000405147224 */ /* 0x000fc600078e0214 */
[----:B------:R-:W-:-:S15]  /*1500*/  R2UR UR11, R8 ;  /* 0x00000000080b72ca */ /* 0x000fde00000e0000 */
.L_x_19:
[----:B------:R-:W-:Y:S05]  /*1510*/  BRA.U !UP1, `(.L_x_20) ;  /* 0x00000001090c7547 */ /* 0x000fea000b800000 */
[----:B------:R-:W-:Y:S01]  /*1520*/  UCGABAR_WAIT ;  /* 0x0000000000007dc7 */ /* 0x000fe20008000000 */
[----:B------:R-:W-:Y:S01]  /*1530*/  CCTL.IVALL ;  /* 0x00000000ff00798f */ /* 0x000fe20002000000 */
[----:B------:R-:W-:Y:S05]  /*1540*/  BRA `(.L_x_21) ;  /* 0x0000000000047947 */ /* 0x000fea0003800000 */
.L_x_20:
[----:B------:R-:W-:Y:S06]  /*1550*/  BAR.SYNC.DEFER_BLOCKING 0x0 ;  /* 0x0000000000007b1d */ /* 0x000fec0000010000 */
.L_x_21:
[----:B------:R-:W1:Y:S01]  /*1560*/  LDCU UR5, c[0x0][0x38c] ;  /* 0x00007180ff0577ac */ /* 0x000e620008000800 */
[----:B------:R-:W2:Y:S01]  /*1570*/  S2UR UR37, SR_CgaCtaId ;  /* 0x00000000002579c3 */ /* 0x000ea20000008800 */
[----:B-1----:R-:W-:-:S04]  /*1580*/  UIADD3 UR5, UPT, UPT, UR5, 0x7f, URZ ;  /* 0x0000007f05057890 */ /* 0x002fc8000fffe0ff */
[----:B------:R-:W-:-:S04]  /*1590*/  USHF.R.S32.HI UR4, URZ, 0x1f, UR5 ;  /* 0x0000001fff047899 */ /* 0x000fc80008011405 */
[----:B------:R-:W-:-:S04]  /*15a0*/  ULEA.HI UR4, UR4, UR5, URZ, 0x7 ;  /* 0x0000000504047291 */ /* 0x000fc8000f8f38ff */
[----:B------:R-:W-:Y:S01]  /*15b0*/  USHF.R.S32.HI UR23, URZ, 0x7, UR4 ;  /* 0x00000007ff177899 */ /* 0x000fe20008011404 */
[----:B--2---:R-:W-:Y:S11]  /*15c0*/  BRA.U UP2, `(.L_x_22) ;  /* 0x0000000d02e07547 */ /* 0x004ff6000b800000 */
[----:B------:R-:W1:Y:S01]  /*15d0*/  LDC R3, c[0x0][0x370] ;  /* 0x0000dc00ff037b82 */ /* 0x000e620000000800 */
[----:B------:R-:W-:Y:S01]  /*15e0*/  PLOP3.LUT P1, PT, PT, PT, UP5, 0x80, 0x8 ;  /* 0x000000000008781c */ /* 0x000fe20003f2f058 */
[----:B------:R-:W-:Y:S01]  /*15f0*/  UISETP.LT.AND UP0, UPT, UR23, 0x1, UPT ;  /* 0x000000011700788c */ /* 0x000fe2000bf01270 */
[----:B------:R-:W-:Y:S01]  /*1600*/  IMAD.MOV.U32 R16, RZ, RZ, 0x1 ;  /* 0x00000001ff107424 */ /* 0x000fe200078e00ff */
[----:B------:R-:W-:Y:S01]  /*1610*/  USHF.L.U32 UR10, UR37, 0x7, URZ ;  /* 0x00000007250a7899 */ /* 0x000fe200080006ff */
[----:B------:R-:W-:Y:S01]  /*1620*/  PLOP3.LUT P1, PT, P1, PT, PT, 0x8, 0x80 ;  /* 0x000000000080781c */ /* 0x000fe20000f2e170 */
[----:B------:R-:W-:Y:S01]  /*1630*/  USHF.L.U32 UR22, UR37, 0xa, URZ ;  /* 0x0000000a25167899 */ /* 0x000fe200080006ff */
[----:B------:R-:W-:Y:S01]  /*1640*/  CS2R R14, SRZ ;  /* 0x00000000000e7805 */ /* 0x000fe2000001ff00 */
[----:B------:R-:W2:Y:S01]  /*1650*/  S2UR UR5, SR_CgaCtaId ;  /* 0x00000000000579c3 */ /* 0x000ea20000008800 */
[----:B------:R-:W-:Y:S01]  /*1660*/  USHF.L.U32 UR21, UR37, 0x6, URZ ;  /* 0x0000000625157899 */ /* 0x000fe200080006ff */
[----:B------:R-:W-:Y:S01]  /*1670*/  IMAD.MOV.U32 R13, RZ, RZ, RZ ;  /* 0x000000ffff0d7224 */ /* 0x000fe200078e00ff */
[----:B------:R-:W-:Y:S01]  /*1680*/  USHF.L.U32 UR15, UR37, 0xc, URZ ;  /* 0x0000000c250f7899 */ /* 0x000fe200080006ff */
[----:B------:R-:W-:Y:S01]  /*1690*/  IMAD.MOV.U32 R12, RZ, RZ, 0x1 ;  /* 0x00000001ff0c7424 */ /* 0x000fe200078e00ff */
[----:B------:R-:W4:Y:S03]  /*16a0*/  LDCU.64 UR38, c[0x0][0x348] ;  /* 0x00006900ff2677ac */ /* 0x000f260008000a00 */
[----:B------:R-:W1:Y:S01]  /*16b0*/  LDC R0, c[0x0][0x374] ;  /* 0x0000dd00ff007b82 */ /* 0x000e620000000800 */
[----:B------:R-:W-:-:S02]  /*16c0*/  USEL UR23, UR23, 0x1, !UP0 ;  /* 0x0000000117177887 */ /* 0x000fc4000c000000 */
[----:B------:R-:W-:Y:S02]  /*16d0*/  ULOP3.LUT UR22, UR22, 0x400, URZ, 0xc0, !UPT ;  /* 0x0000040016167892 */ /* 0x000fe4000f8ec0ff */
[----:B------:R-:W-:Y:S02]  /*16e0*/  ULOP3.LUT UR21, UR21, 0x40, URZ, 0xc0, !UPT ;  /* 0x0000004015157892 */ /* 0x000fe4000f8ec0ff */
[----:B------:R-:W-:Y:S02]  /*16f0*/  ULOP3.LUT UR15, UR15, 0x1000, URZ, 0xc0, !UPT ;  /* 0x000010000f0f7892 */ /* 0x000fe4000f8ec0ff */
[----:B------:R-:W-:Y:S01]  /*1700*/  ULOP3.LUT UR10, UR10, 0x80, URZ, 0xc0, !UPT ;  /* 0x000000800a0a7892 */ /* 0x000fe2000f8ec0ff */
[----:B------:R-:W-:Y:S01]  /*1710*/  UMOV UR14, URZ ;  /* 0x000000ff000e7c82 */ /* 0x000fe20008000000 */
[----:B------:R-:W-:-:S10]  /*1720*/  UMOV UR7, 0x400 ;  /* 0x0000040000077882 */ /* 0x000fd40000000000 */
.L_x_32:
[----:B------:R-:W-:-:S03]  /*1730*/  UISETP.NE.AND UP0, UPT, UR37, URZ, UPT ;  /* 0x000000ff2500728c */ /* 0x000fc6000bf05270 */
[----:B--2---:R-:W-:Y:S02]  /*1740*/  UMOV UR37, UR5 ;  /* 0x0000000500257c82 */ /* 0x004fe40008000000 */
[----:B------:R-:W-:-:S04]  /*1750*/  ULEA UR6, UR37, UR7, 0x18 ;  /* 0x0000000725067291 */ /* 0x000fc8000f8ec0ff */
[----:B------:R-:W-:Y:S08]  /*1760*/  BRA.U UP0, `(.L_x_23) ;  /* 0x0000000100347547 */ /* 0x000ff0000b800000 */
[----:B------:R-:W2:Y:S01]  /*1770*/  S2R R4, SR_CgaCtaId ;  /* 0x0000000000047919 */ /* 0x000ea20000008800 */
[----:B------:R-:W-:-:S04]  /*1780*/  MOV R5, 0x400 ;  /* 0x0000040000057802 */ /* 0x000fc80000000f00 */
[----:B--2---:R-:W-:Y:S02]  /*1790*/  LEA R4, R4, R5, 0x18 ;  /* 0x0000000504047211 */ /* 0x004fe400078ec0ff */
[----:B------:R-:W-:-:S03]  /*17a0*/  SHF.L.U32 R5, R12, 0x1f, RZ ;  /* 0x0000001f0c057819 */ /* 0x000fc600000006ff */
[----:B------:R-:W-:-:S04]  /*17b0*/  IMAD R4, R13, 0x8, R4 ;  /* 0x000000080d047824 */ /* 0x000fc800078e0204 */
[----:B------:R-:W2:Y:S02]  /*17c0*/  SYNCS.PHASECHK.TRANS64.TRYWAIT P0, [R4+URZ+0x100], R5 ;  /* 0x00010005040075a7 */ /* 0x000ea400080011ff */
[----:B--2---:R-:W-:Y:S05]  /*17d0*/  @!P0 BRA `(.L_x_24) ;  /* 0x0000007c00d08947 */ /* 0x004fea0003800000 */
.L_x_128:
[----:B------:R1:W-:Y:S01]  /*17e0*/  SYNCS.ARRIVE.TRANS64.A1T0 RZ, [R4+URZ+0xf0], RZ ;  /* 0x0000f0ff04ff79a7 */ /* 0x0003e200081000ff */
[----:B------:R-:W-:-:S05]  /*17f0*/  VIADD R13, R13, 0x1 ;  /* 0x000000010d0d7836 */ /* 0x000fca0000000000 */
[----:B------:R-:W-:-:S04]  /*1800*/  ISETP.NE.AND P0, PT, R13, 0x2, PT ;  /* 0x000000020d00780c */ /* 0x000fc80003f05270 */
[----:B--2---:R-:W-:Y:S02]  /*1810*/  SEL R5, RZ, 0x1, P0 ;  /* 0x00000001ff057807 */ /* 0x004fe40000000000 */
[----:B------:R-:W-:Y:S02]  /*1820*/  SEL R13, R13, RZ, P0 ;  /* 0x000000ff0d0d7207 */ /* 0x000fe40000000000 */
[----:B------:R-:W-:-:S07]  /*1830*/  LOP3.LUT R12, R12, R5, RZ, 0x3c, !PT ;  /* 0x000000050c0c7212 */ /* 0x000fce00078e3cff */
.L_x_23:
[----:B------:R-:W-:Y:S01]  /*1840*/  ULEA UR4, UR14, UR6, 0x3 ;  /* 0x000000060e047291 */ /* 0x000fe2000f8e18ff */
[----:B-1----:R-:W-:-:S08]  /*1850*/  SHF.L.U32 R4, R16, 0x1f, RZ ;  /* 0x0000001f10047819 */ /* 0x002fd000000006ff */
[----:B------:R1:W2:Y:S02]  /*1860*/  SYNCS.PHASECHK.TRANS64.TRYWAIT P0, [UR4+0x30], R4 ;  /* 0x00003004ff0075a7 */ /* 0x0002a40008001104 */
[----:B------:R-:W3:Y:S02]  /*1870*/  LDCU UR4, c[0x0][0x38c] ;  /* 0x00007180ff0477ac */ /* 0x000ee40008000800 */
[----:B---3--:R-:W-:-:S09]  /*1880*/  UISETP.GE.AND UP0, UPT, UR4, 0x1, UPT ;  /* 0x000000010400788c */ /* 0x008fd2000bf06270 */
[----:B-1----:R-:W-:Y:S05]  /*1890*/  BRA.U !UP0, `(.L_x_25) ;  /* 0x0000000108c07547 */ /* 0x002fea000b800000 */
[----:B------:R-:W-:Y:S01]  /*18a0*/  R2UR UR19, R20 ;  /* 0x00000000141372ca */ /* 0x000fe200000e0000 */
[----:B----4-:R-:W-:Y:S01]  /*18b0*/  UIADD3 UR30, UP2, UPT, UR38, 0x80, URZ ;  /* 0x00000080261e7890 */ /* 0x010fe2000ff5e0ff */
[----:B------:R-:W-:Y:S01]  /*18c0*/  @!P4 MOV R5, 0x6800 ;  /* 0x000068000005c802 */ /* 0x000fe20000000f00 */
[----:B------:R-:W-:Y:S02]  /*18d0*/  UIADD3 UR28, UP1, UPT, UR38, 0x280, URZ ;  /* 0x00000280261c7890 */ /* 0x000fe4000ff3e0ff */
[----:B------:R-:W-:Y:S02]  /*18e0*/  UIADD3 UR26, UP0, UPT, UR38, 0x180, URZ ;  /* 0x00000180261a7890 */ /* 0x000fe4000ff1e0ff */
[----:B------:R-:W-:Y:S02]  /*18f0*/  ULEA UR35, UR11, UR21, 0x7 ;  /* 0x000000150b237291 */ /* 0x000fe4000f8e38ff */
[----:B------:R-:W-:Y:S02]  /*1900*/  UIADD3.X UR31, UPT, UPT, URZ, UR39, URZ, UP2, !UPT ;  /* 0x00000027ff1f7290 */ /* 0x000fe400097fe4ff */
[----:B------:R-:W-:-:S02]  /*1910*/  UIADD3.X UR29, UPT, UPT, URZ, UR39, URZ, UP1, !UPT ;  /* 0x00000027ff1d7290 */ /* 0x000fc40008ffe4ff */
[----:B------:R-:W-:Y:S02]  /*1920*/  UIADD3.X UR27, UPT, UPT, URZ, UR39, URZ, UP0, !UPT ;  /* 0x00000027ff1b7290 */ /* 0x000fe400087fe4ff */
[----:B------:R-:W-:Y:S01]  /*1930*/  USHF.L.U32 UR19, UR19, 0x7, URZ ;  /* 0x0000000713137899 */ /* 0x000fe200080006ff */
[----:B------:R-:W-:Y:S01]  /*1940*/  UMOV UR40, UR14 ;  /* 0x0000000e00287c82 */ /* 0x000fe20008000000 */
[----:B------:R-:W-:-:S10]  /*1950*/  UMOV UR12, URZ ;  /* 0x000000ff000c7c82 */ /* 0x000fd40008000000 */
.L_x_28:
[----:B------:R-:W-:Y:S01]  /*1960*/  ULEA UR33, UR40, UR6, 0x3 ;  /* 0x0000000628217291 */ /* 0x000fe2000f8e18ff */
[----:B-12---:R-:W-:Y:S11]  /*1970*/  @P0 BRA `(.L_x_26) ;  /* 0x00000000000c0947 */ /* 0x006ff60003800000 */
[----:B------:R-:W-:-:S04]  /*1980*/  SHF.L.U32 R7, R16, 0x1f, RZ ;  /* 0x0000001f10077819 */ /* 0x000fc800000006ff */
[----:B------:R-:W1:Y:S02]  /*1990*/  SYNCS.PHASECHK.TRANS64.TRYWAIT P0, [UR33+0x30], R7 ;  /* 0x00003007ff0075a7 */ /* 0x000e640008001121 */
[----:B-1----:R-:W-:Y:S05]  /*19a0*/  @!P0 BRA `(.L_x_27) ;  /* 0x0000007c00708947 */ /* 0x002fea0003800000 */
.L_x_26:
[----:B------:R-:W-:Y:S01]  /*19b0*/  UIADD3 UR14, UPT, UPT, UR40, 0x1, URZ ;  /* 0x00000001280e7890 */ /* 0x000fe2000fffe0ff */
[----:B------:R3:W-:Y:S01]  /*19c0*/  @!P4 SYNCS.ARRIVE.TRANS64 RZ, [UR33], R5 ;  /* 0x00000005ffffc9a7 */ /* 0x0007e20008000021 */
[----:B------:R-:W-:Y:S02]  /*19d0*/  ULEA UR32, UR40, UR15, 0xd ;  /* 0x0000000f28207291 */ /* 0x000fe4000f8e68ff */
[----:B------:R-:W-:Y:S02]  /*19e0*/  UISETP.NE.AND UP0, UPT, UR14, 0x6, UPT ;  /* 0x000000060e00788c */ /* 0x000fe4000bf05270 */
[----:B------:R-:W-:Y:S02]  /*19f0*/  ULEA UR16, UR40, UR6, 0xe ;  /* 0x0000000628107291 */ /* 0x000fe4000f8e70ff */
[----:B------:R-:W-:Y:S02]  /*1a00*/  USEL UR8, URZ, 0x1, UP0 ;  /* 0x00000001ff087887 */ /* 0x000fe40008000000 */
[----:B------:R-:W-:-:S02]  /*1a10*/  USEL UR14, UR14, URZ, UP0 ;  /* 0x000000ff0e0e7287 */ /* 0x000fc40008000000 */
[----:B------:R-:W-:Y:S02]  /*1a20*/  USHF.L.U32 UR34, UR12, 0x6, URZ ;  /* 0x000000060c227899 */ /* 0x000fe400080006ff */
[----:B------:R-:W-:Y:S01]  /*1a30*/  ULEA UR4, UR14, UR6, 0x3 ;  /* 0x000000060e047291 */ /* 0x000fe2000f8e18ff */
[----:B------:R-:W-:Y:S01]  /*1a40*/  LOP3.LUT R16, R16, UR8, RZ, 0x3c, !PT ;  /* 0x0000000810107c12 */ /* 0x000fe2000f8e3cff */
[----:B------:R-:W-:Y:S02]  /*1a50*/  ULEA UR8, UR40, UR22, 0xb ;  /* 0x0000001628087291 */ /* 0x000fe4000f8e58ff */
[----:B------:R-:W-:Y:S01]  /*1a60*/  UIADD3 UR32, UPT, UPT, UR6, 0x10400, UR32 ;  /* 0x0001040006207890 */ /* 0x000fe2000fffe020 */
[----:B-1----:R-:W-:Y:S01]  /*1a70*/  SHF.L.U32 R4, R16, 0x1f, RZ ;  /* 0x0000001f10047819 */ /* 0x002fe200000006ff */
[----:B------:R-:W-:Y:S02]  /*1a80*/  USHF.L.U32 UR18, UR12, 0x7, URZ ;  /* 0x000000070c127899 */ /* 0x000fe400080006ff */
[----:B------:R-:W-:Y:S01]  /*1a90*/  UIADD3 UR16, UPT, UPT, UR16, 0x1c400, URZ ;  /* 0x0001c40010107890 */ /* 0x000fe2000fffe0ff */
[----:B------:R3:W1:Y:S01]  /*1aa0*/  SYNCS.PHASECHK.TRANS64.TRYWAIT P0, [UR4+0x30], R4 ;  /* 0x00003004ff0075a7 */ /* 0x0006620008001104 */
[----:B------:R-:W-:Y:S01]  /*1ab0*/  UIADD3 UR8, UPT, UPT, UR6, 0x34400, UR8 ;  /* 0x0003440006087890 */ /* 0x000fe2000fffe008 */
[----:B------:R-:W-:Y:S01]  /*1ac0*/  UMOV UR4, 0x30000 ;  /* 0x0003000000047882 */ /* 0x000fe20000000000 */
[----:B------:R-:W-:Y:S01]  /*1ad0*/  UMOV UR24, 0x0 ;  /* 0x0000000000187882 */ /* 0x000fe20000000000 */
[----:B------:R-:W-:Y:S01]  /*1ae0*/  UMOV UR25, 0x10000000 ;  /* 0x1000000000197882 */ /* 0x000fe20000000000 */
[----:B------:R-:W-:Y:S01]  /*1af0*/  UMOV UR17, UR33 ;  /* 0x0000002100117c82 */ /* 0x000fe20008000000 */
[----:B------:R-:W-:Y:S01]  /*1b00*/  UMOV UR20, UR36 ;  /* 0x0000002400147c82 */ /* 0x000fe20008000000 */
[----:B------:R-:W-:Y:S01]  /*1b10*/  UMOV UR13, UR36 ;  /* 0x00000024000d7c82 */ /* 0x000fe20008000000 */
[----:B------:R-:W-:Y:S01]  /*1b20*/  UMOV UR9, UR33 ;  /* 0x0000002100097c82 */ /* 0x000fe20008000000 */
[----:B------:R-:W-:Y:S01]  /*1b30*/  UTMALDG.3D.MULTICAST [UR32], [UR30], UR4, desc[UR24] ;  /* 0x000018201e0073b4 */ /* 0x000fe20008011804 */
[----:B------:R-:W-:Y:S01]  /*1b40*/  UMOV UR40, UR14 ;  /* 0x0000000e00287c82 */ /* 0x000fe20008000000 */
[----:B------:R-:W-:Y:S01]  /*1b50*/  UTMALDG.3D [UR16], [UR28], desc[UR24] ;  /* 0x000018101c0075b4 */ /* 0x000fe20008011000 */
[----:B------:R2:W-:Y:S02]  /*1b60*/  UTMALDG.4D.MULTICAST [UR8], [UR26], UR4, desc[UR24] ;  /* 0x000018081a0073b4 */ /* 0x0005e40008019804 */
[----:B--2---:R-:W-:-:S04]  /*1b70*/  UIADD3 UR12, UPT, UPT, UR12, 0x1, URZ ;  /* 0x000000010c0c7890 */ /* 0x004fc8000fffe0ff */
[----:B------:R-:W-:-:S09]  /*1b80*/  UISETP.NE.AND UP0, UPT, UR12, UR23, UPT ;  /* 0x000000170c00728c */ /* 0x000fd2000bf05270 */
[----:B---3--:R-:W-:Y:S05]  /*1b90*/  BRA.U UP0, `(.L_x_28) ;  /* 0xfffffffd00707547 */ /* 0x008fea000b83ffff */
.L_x_25:
[----:B------:R-:W-:Y:S01]  /*1ba0*/  LEA R8, R15, UR6, 0x3 ;  /* 0x000000060f087c11 */ /* 0x000fe2000f8e18ff */
[----:B------:R-:W-:Y:S01]  /*1bb0*/  @!P1 SYNCS.ARRIVE.TRANS64.A1T0 RZ, [UR6+0xa8], RZ ;  /* 0x0000a8ffffff99a7 */ /* 0x000fe20008100006 */
[----:B------:R-:W-:Y:S01]  /*1bc0*/  SHF.L.U32 R5, R14, 0x1f, RZ ;  /* 0x0000001f0e057819 */ /* 0x000fe200000006ff */
[----:B------:R-:W-:-:S03]  /*1bd0*/  NOP ;  /* 0x0000000000007918 */ /* 0x000fc60000000000 */
[----:B-12---:R-:W1:Y:S01]  /*1be0*/  SYNCS.PHASECHK.TRANS64.TRYWAIT P0, [R8+URZ+0xb0], R5 ;  /* 0x0000b005080075a7 */ /* 0x006e6200080011ff */
[----:B------:R-:W-:Y:S01]  /*1bf0*/  LEA R4, R15, UR6, 0x4 ;  /* 0x000000060f047c11 */ /* 0x000fe2000f8e20ff */
[----:B-1----:R-:W-:Y:S06]  /*1c00*/  @!P0 BRA `(.L_x_29) ;  /* 0x0000007800f08947 */ /* 0x002fec0003800000 */
.L_x_130:
[----:B-1----:R-:W1:Y:S01]  /*1c10*/  LDS.128 R4, [R4+0x120] ;  /* 0x0001200004047984 */ /* 0x002e620000000c00 */
[----:B------:R-:W-:Y:S01]  /*1c20*/  ISETP.GE.AND P0, PT, R2, 0x1, PT ;  /* 0x000000010200780c */ /* 0x000fe20003f06270 */
[----:B------:R-:W-:Y:S01]  /*1c30*/  VIADD R8, R8, 0xc0 ;  /* 0x000000c008087836 */ /* 0x000fe20000000000 */
[----:B------:R-:W-:Y:S01]  /*1c40*/  @!PT LDS RZ, [RZ] ;  /* 0x00000000fffff984 */ /* 0x000fe20000000800 */
[----:B------:R-:W-:Y:S01]  /*1c50*/  @!PT LDS RZ, [RZ] ;  /* 0x00000000fffff984 */ /* 0x000fe20000000800 */
[----:B------:R-:W-:Y:S01]  /*1c60*/  @!PT LDS RZ, [RZ] ;  /* 0x00000000fffff984 */ /* 0x000fe20000000800 */
[----:B------:R-:W-:Y:S01]  /*1c70*/  @!PT LDS RZ, [RZ] ;  /* 0x00000000fffff984 */ /* 0x000fe20000000800 */
[----:B------:R2:W-:Y:S06]  /*1c80*/  MEMBAR.ALL.CTA ;  /* 0x0000000000007992 */ /* 0x0005ec0000008000 */
[----:B--2---:R-:W2:Y:S01]  /*1c90*/  FENCE.VIEW.ASYNC.S ;  /* 0x00000000000073c6 */ /* 0x004ea20000000000 */
[----:B------:R-:W-:-:S04]  /*1ca0*/  PRMT R8, RZ, 0x654, R8 ;  /* 0x00000654ff087816 */ /* 0x000fc80000000008 */
[----:B--2---:R2:W-:Y:S01]  /*1cb0*/  SYNCS.ARRIVE.TRANS64.RED.A1T0 RZ, [R8+URZ], RZ ;  /* 0x000000ff08ff79a7 */ /* 0x0045e200081004ff */
[----:B-1----:R-:W-:-:S13]  /*1cc0*/  LOP3.LUT P2, RZ, R6, 0x1, RZ, 0xc0, !PT ;  /* 0x0000000106ff7812 */ /* 0x002fda000784c0ff */
[----:B------:R-:W-:Y:S01]  /*1cd0*/  @P2 SHF.R.U32.HI R9, RZ, 0x10, R5 ;  /* 0x00000010ff092819 */ /* 0x000fe20000011605 */
[----:B------:R-:W-:Y:S01]  /*1ce0*/  VOTEU.ANY UP0, P2 ;  /* 0x0000000000ff7886 */ /* 0x000fe20001000100 */
[----:B------:R-:W-:Y:S02]  /*1cf0*/  @P2 MOV R11, R4 ;  /* 0x00000004000b2202 */ /* 0x000fe40000000f00 */
[----:B------:R-:W-:Y:S02]  /*1d00*/  @P2 R2UR.BROADCAST UR4, R9 ;  /* 0x00000000090422ca */ /* 0x000fe400008e0000 */
[----:B------:R-:W-:-:S11]  /*1d10*/  @P2 LOP3.LUT R10, R5, 0xffff, RZ, 0xc0, !PT ;  /* 0x0000ffff050a2812 */ /* 0x000fd600078ec0ff */
[----:B------:R-:W-:Y:S01]  /*1d20*/  @UP0 UMOV UR36, UR4 ;  /* 0x0000000400240c82 */ /* 0x000fe20008000000 */
[----:B--2---:R-:W-:Y:S05]  /*1d30*/  @!P0 BRA `(.L_x_30) ;  /* 0x0000000000b88947 */ /* 0x004fea0003800000 */
[----:B------:R-:W1:Y:S01]  /*1d40*/  LDC.64 R6, c[0x0][0xd18] ;  /* 0x00034600ff067b82 */ /* 0x000e620000000a00 */
[----:B------:R-:W-:-:S07]  /*1d50*/  ISETP.NE.AND P3, PT, R2, 0x1, PT ;  /* 0x000000010200780c */ /* 0x000fce0003f65270 */
[----:B------:R-:W2:Y:S08]  /*1d60*/  LDC.64 R8, c[0x0][0xd10] ;  /* 0x00034400ff087b82 */ /* 0x000eb00000000a00 */
[----:B------:R-:W3:Y:S08]  /*1d70*/  LDC R17, c[0x0][0xd20] ;  /* 0x00034800ff117b82 */ /* 0x000ef00000000800 */
[----:B------:R-:W4:Y:S01]  /*1d80*/  LDC R18, c[0x0][0xd0c] ;  /* 0x00034300ff127b82 */ /* 0x000f220000000800 */
[----:B-1----:R-:W-:Y:S01]  /*1d90*/  IMAD.HI.U32 R22, R0, R7, RZ ;  /* 0x0000000700167227 */ /* 0x002fe200078e00ff */
[----:B------:R-:W-:-:S06]  /*1da0*/  ISETP.NE.AND P0, PT, R6, 0x1, PT ;  /* 0x000000010600780c */ /* 0x000fcc0003f05270 */
[----:B------:R-:W1:Y:S01]  /*1db0*/  LDC.64 R4, c[0x0][0xd28] ;  /* 0x00034a00ff047b82 */ /* 0x000e620000000a00 */
[----:B--2---:R-:W-:-:S04]  /*1dc0*/  IMAD.HI.U32 R20, R3, R8, RZ ;  /* 0x0000000803147227 */ /* 0x004fc800078e00ff */
[----:B------:R-:W-:Y:S01]  /*1dd0*/  IMAD.HI.U32 R24, R11, R8, RZ ;  /* 0x000000080b187227 */ /* 0x000fe200078e00ff */
[----:B------:R-:W-:Y:S02]  /*1de0*/  SHF.R.U32.HI R20, RZ, R9, R20 ;  /* 0x00000009ff147219 */ /* 0x000fe40000011614 */
[----:B---3--:R-:W-:Y:S01]  /*1df0*/  SHF.R.U32.HI R19, RZ, R17, R22 ;  /* 0x00000011ff137219 */ /* 0x008fe20000011616 */
[----:B------:R-:W-:Y:S01]  /*1e00*/  IMAD.HI.U32 R22, R10, R7, RZ ;  /* 0x000000070a167227 */ /* 0x000fe200078e00ff */
[----:B------:R-:W-:Y:S02]  /*1e10*/  SHF.R.U32.HI R24, RZ, R9, R24 ;  /* 0x00000009ff187219 */ /* 0x000fe40000011618 */
[----:B------:R-:W-:Y:S02]  /*1e20*/  SEL R19, R0, R19, !P0 ;  /* 0x0000001300137207 */ /* 0x000fe40004000000 */
[----:B------:R-:W-:Y:S02]  /*1e30*/  SHF.R.U32.HI R17, RZ, R17, R22 ;  /* 0x00000011ff117219 */ /* 0x000fe40000011616 */
[----:B----4-:R-:W-:-:S02]  /*1e40*/  ISETP.NE.AND P1, PT, R18, 0x1, PT ;  /* 0x000000011200780c */ /* 0x010fc40003f25270 */
[----:B------:R-:W-:Y:S02]  /*1e50*/  SEL R17, R10, R17, !P0 ;  /* 0x000000110a117207 */ /* 0x000fe40004000000 */
[----:B------:R-:W-:Y:S02]  /*1e60*/  SEL R21, R3, R20, !P1 ;  /* 0x0000001403157207 */ /* 0x000fe40004800000 */
[----:B------:R-:W-:Y:S01]  /*1e70*/  SEL R7, R11, R24, !P1 ;  /* 0x000000180b077207 */ /* 0x000fe20004800000 */
[----:B-1----:R-:W-:Y:S01]  /*1e80*/  IMAD.HI.U32 R20, R19, R4, RZ ;  /* 0x0000000413147227 */ /* 0x002fe200078e00ff */
[----:B------:R-:W-:-:S03]  /*1e90*/  IADD3 R9, PT, PT, -R17, RZ, RZ ;  /* 0x000000ff11097210 */ /* 0x000fc60007ffe1ff */
[----:B------:R-:W-:Y:S01]  /*1ea0*/  IMAD.HI.U32 R8, R21, R4, RZ ;  /* 0x0000000415087227 */ /* 0x000fe200078e00ff */
[----:B------:R-:W-:-:S03]  /*1eb0*/  @P3 SHF.R.U32.HI R19, RZ, R5, R20 ;  /* 0x00000005ff133219 */ /* 0x000fc60000011614 */
[----:B------:R-:W-:Y:S01]  /*1ec0*/  IMAD R9, R6, R9, R10 ;  /* 0x0000000906097224 */ /* 0x000fe200078e020a */
        /* <DEDUP_REMOVED lines=12> */
[----:B------:R-:W-:-:S05]  /*1f90*/  @!P0 SEL R5, R7, R20, !P3 ;  /* 0x0000001407058207 */ /* 0x000fca0005800000 */
[--C-:B------:R-:W-:Y:S02]  /*1fa0*/  @!P0 IMAD.IADD R8, R8, 0x1, -R5.reuse ;  /* 0x0000000108088824 */ /* 0x100fe400078e0a05 */
[----:B------:R-:W-:Y:S01]  /*1fb0*/  @!P0 IMAD R5, R4, R21, R5 ;  /* 0x0000001504058224 */ /* 0x000fe200078e0205 */
[----:B------:R-:W-:Y:S01]  /*1fc0*/  IADD3 R4, PT, PT, -R7, RZ, RZ ;  /* 0x000000ff07047210 */ /* 0x000fe20007ffe1ff */
[----:B------:R-:W-:Y:S02]  /*1fd0*/  @!P0 IMAD R17, R2, R8, R7 ;  /* 0x0000000802118224 */ /* 0x000fe400078e0207 */
[----:B------:R-:W-:Y:S02]  /*1fe0*/  @!P0 IMAD.MOV.U32 R7, RZ, RZ, R5 ;  /* 0x000000ffff078224 */ /* 0x000fe400078e0005 */
[----:B------:R-:W-:Y:S02]  /*1ff0*/  IMAD R4, R18, R4, R11 ;  /* 0x0000000412047224 */ /* 0x000fe400078e020b */
[----:B------:R-:W-:-:S02]  /*2000*/  IMAD R10, R17, R6, R9 ;  /* 0x00000006110a7224 */ /* 0x000fc400078e0209 */
[----:B------:R-:W-:Y:S02]  /*2010*/  IMAD R11, R7, R18, R4 ;  /* 0x00000012070b7224 */ /* 0x000fe400078e0204 */
.L_x_30:
[----:B------:R-:W1:Y:S02]  /*2020*/  LDCU UR4, c[0x0][0xd30] ;  /* 0x0001a600ff0477ac */ /* 0x000e640008000800 */
[----:B-1----:R-:W-:-:S09]  /*2030*/  UISETP.NE.AND UP0, UPT, UR4, 0x1, UPT ;  /* 0x000000010400788c */ /* 0x002fd2000bf05270 */
[----:B------:R-:W-:Y:S05]  /*2040*/  BRA.U UP0, `(.L_x_31) ;  /* 0x0000000100407547 */ /* 0x000fea000b800000 */
[----:B------:R-:W1:Y:S08]  /*2050*/  LDC.64 R6, c[0x0][0xd10] ;  /* 0x00034400ff067b82 */ /* 0x000e700000000a00 */
[----:B------:R-:W2:Y:S08]  /*2060*/  LDC.64 R4, c[0x0][0xd18] ;  /* 0x00034600ff047b82 */ /* 0x000eb00000000a00 */
[----:B------:R-:W3:Y:S08]  /*2070*/  LDC R8, c[0x0][0xd20] ;  /* 0x00034800ff087b82 */ /* 0x000ef00000000800 */
[----:B------:R-:W4:Y:S01]  /*2080*/  LDC R18, c[0x0][0xd0c] ;  /* 0x00034300ff127b82 */ /* 0x000f220000000800 */
[----:B-1----:R-:W-:-:S05]  /*2090*/  IMAD.HI.U32 R6, R11, R6, RZ ;  /* 0x000000060b067227 */ /* 0x002fca00078e00ff */
[----:B------:R-:W-:Y:S01]  /*20a0*/  SHF.R.U32.HI R6, RZ, R7, R6 ;  /* 0x00000007ff067219 */ /* 0x000fe20000011606 */
[----:B--2---:R-:W-:Y:S01]  /*20b0*/  IMAD.HI.U32 R5, R10, R5, RZ ;  /* 0x000000050a057227 */ /* 0x004fe200078e00ff */
[----:B------:R-:W-:-:S04]  /*20c0*/  ISETP.NE.AND P0, PT, R4, 0x1, PT ;  /* 0x000000010400780c */ /* 0x000fc80003f05270 */
[----:B---3--:R-:W-:-:S04]  /*20d0*/  SHF.R.U32.HI R5, RZ, R8, R5 ;  /* 0x00000008ff057219 */ /* 0x008fc80000011605 */
[----:B------:R-:W-:Y:S02]  /*20e0*/  SEL R5, R10, R5, !P0 ;  /* 0x000000050a057207 */ /* 0x000fe40004000000 */
[----:B----4-:R-:W-:-:S04]  /*20f0*/  ISETP.NE.AND P1, PT, R18, 0x1, PT ;  /* 0x000000011200780c */ /* 0x010fc80003f25270 */
[----:B------:R-:W-:-:S05]  /*2100*/  SEL R6, R11, R6, !P1 ;  /* 0x000000060b067207 */ /* 0x000fca0004800000 */
[----:B------:R-:W-:Y:S02]  /*2110*/  IMAD.IADD R7, R5, 0x1, -R6 ;  /* 0x0000000105077824 */ /* 0x000fe400078e0a06 */
[----:B------:R-:W-:Y:S02]  /*2120*/  IMAD.IADD R5, R6, 0x1, -R5 ;  /* 0x0000000106057824 */ /* 0x000fe400078e0a05 */
[----:B------:R-:W-:Y:S02]  /*2130*/  IMAD R11, R7, R18, R11 ;  /* 0x00000012070b7224 */ /* 0x000fe400078e020b */
[----:B------:R-:W-:-:S07]  /*2140*/  IMAD R10, R5, R4, R10 ;  /* 0x00000004050a7224 */ /* 0x000fce00078e020a */
.L_x_31:
[----:B------:R-:W-:Y:S01]  /*2150*/  VIADD R15, R15, 0x1 ;  /* 0x000000010f0f7836 */ /* 0x000fe20000000000 */
[----:B------:R-:W-:Y:S01]  /*2160*/  PLOP3.LUT P1, PT, PT, PT, PT, 0x80, 0x8 ;  /* 0x000000000008781c */ /* 0x000fe20003f2f070 */
[----:B------:R-:W-:Y:S02]  /*2170*/  IMAD.IADD R4, R11, 0x1, R92 ;  /* 0x000000010b047824 */ /* 0x000fe400078e025c */
[----:B------:R-:W-:Y:S01]  /*2180*/  IMAD.IADD R20, R10, 0x1, R81 ;  /* 0x000000010a147824 */ /* 0x000fe200078e0251 */
[C---:B------:R-:W-:Y:S02]  /*2190*/  ISETP.NE.AND P0, PT, R15.reuse, 0x2, PT ;  /* 0x000000020f00780c */ /* 0x040fe40003f05270 */
[----:B------:R-:W-:Y:S02]  /*21a0*/  R2UR UR11, R4 ;  /* 0x00000000040b72ca */ /* 0x000fe400000e0000 */
[----:B------:R-:W-:Y:S02]  /*21b0*/  SEL R5, RZ, 0x1, P0 ;  /* 0x00000001ff057807 */ /* 0x000fe40000000000 */
[----:B------:R-:W-:-:S02]  /*21c0*/  SEL R15, R15, RZ, P0 ;  /* 0x000000ff0f0f7207 */ /* 0x000fc40000000000 */
[----:B------:R-:W-:Y:S01]  /*21d0*/  LOP3.LUT R14, R14, R5, RZ, 0x3c, !PT ;  /* 0x000000050e0e7212 */ /* 0x000fe200078e3cff */
[----:B------:R-:W-:Y:S08]  /*21e0*/  @P2 BRA `(.L_x_32) ;  /* 0xfffffff400502947 */ /* 0x000ff0000383ffff */
[----:B------:R-:W-:Y:S01]  /*21f0*/  UIADD3 UR6, UPT, UPT, UR6, 0x30, URZ ;  /* 0x0000003006067890 */ /* 0x000fe2000fffe0ff */
[----:B------:R-:W-:-:S03]  /*2200*/  SHF.L.U32 R3, R16, 0x1f, RZ ;  /* 0x0000001f10037819 */ /* 0x000fc600000006ff */
[----:B------:R-:W-:-:S09]  /*2210*/  ULEA UR4, UR14, UR6, 0x3 ;  /* 0x000000060e047291 */ /* 0x000fd2000f8e18ff */
[----:B------:R-:W1:Y:S02]  /*2220*/  SYNCS.PHASECHK.TRANS64.TRYWAIT P0, [UR4], R3 ;  /* 0x00000003ff0075a7 */ /* 0x000e640008001104 */
[----:B-1----:R-:W-:Y:S05]  /*2230*/  @!P0 BRA `(.L_x_33) ;  /* 0x0000007400788947 */ /* 0x002fea0003800000 */
.L_x_132:
[----:B------:R-:W-:-:S04]  /*2240*/  UIADD3 UR5, UPT, UPT, UR14, 0x1, URZ ;  /* 0x000000010e057890 */ /* 0x000fc8000fffe0ff */
[----:B------:R-:W-:-:S04]  /*2250*/  UISETP.NE.AND UP0, UPT, UR5, 0x6, UPT ;  /* 0x000000060500788c */ /* 0x000fc8000bf05270 */
[----:B------:R-:W-:Y:S02]  /*2260*/  USEL UR7, URZ, 0x1, UP0 ;  /* 0x00000001ff077887 */ /* 0x000fe40008000000 */
[----:B------:R-:W-:-:S04]  /*2270*/  USEL UR5, UR5, URZ, UP0 ;  /* 0x000000ff05057287 */ /* 0x000fc80008000000 */
[----:B------:R-:W-:Y:S01]  /*2280*/  ULEA UR4, UR5, UR6, 0x3 ;  /* 0x0000000605047291 */ /* 0x000fe2000f8e18ff */
[----:B------:R-:W-:-:S04]  /*2290*/  LOP3.LUT R2, R16, UR7, RZ, 0x3c, !PT ;  /* 0x0000000710027c12 */ /* 0x000fc8000f8e3cff */
[----:B-1----:R-:W-:-:S04]  /*22a0*/  SHF.L.U32 R3, R2, 0x1f, RZ ;  /* 0x0000001f02037819 */ /* 0x002fc800000006ff */
[----:B------:R-:W1:Y:S02]  /*22b0*/  SYNCS.PHASECHK.TRANS64.TRYWAIT P0, [UR4], R3 ;  /* 0x00000003ff0075a7 */ /* 0x000e640008001104 */
[----:B-1----:R-:W-:Y:S05]  /*22c0*/  @!P0 BRA `(.L_x_34) ;  /* 0x00000074006c8947 */ /* 0x002fea0003800000 */
.L_x_134:
        /* <DEDUP_REMOVED lines=9> */
.L_x_136:
        /* <DEDUP_REMOVED lines=9> */
.L_x_138:
        /* <DEDUP_REMOVED lines=9> */
.L_x_140:
[----:B------:R-:W-:-:S04]  /*2480*/  UIADD3 UR5, UPT, UPT, UR5, 0x1, URZ ;  /* 0x0000000105057890 */ /* 0x000fc8000fffe0ff */
[----:B------:R-:W-:-:S04]  /*2490*/  UISETP.NE.AND UP0, UPT, UR5, 0x6, UPT ;  /* 0x000000060500788c */ /* 0x000fc8000bf05270 */
[----:B------:R-:W-:Y:S02]  /*24a0*/  USEL UR4, URZ, 0x1, UP0 ;  /* 0x00000001ff047887 */ /* 0x000fe40008000000 */
[----:B------:R-:W-:-:S04]  /*24b0*/  USEL UR5, UR5, URZ, UP0 ;  /* 0x000000ff05057287 */ /* 0x000fc80008000000 */
[----:B------:R-:W-:Y:S01]  /*24c0*/  ULEA UR5, UR5, UR6, 0x3 ;  /* 0x0000000605057291 */ /* 0x000fe2000f8e18ff */
[----:B-1----:R-:W-:-:S04]  /*24d0*/  LOP3.LUT R3, R2, UR4, RZ, 0x3c, !PT ;  /* 0x0000000402037c12 */ /* 0x002fc8000f8e3cff */
[----:B------:R-:W-:Y:S01]  /*24e0*/  SHF.L.U32 R3, R3, 0x1f, RZ ;  /* 0x0000001f03037819 */ /* 0x000fe200000006ff */
[----:B------:R-:W-:-:S07]  /*24f0*/  IMAD.U32 R0, RZ, RZ, UR5 ;  /* 0x00000005ff007e24 */ /* 0x000fce000f8e00ff */
.L_x_38:
[----:B-1----:R1:W2:Y:S02]  /*2500*/  SYNCS.PHASECHK.TRANS64.TRYWAIT P0, [R0+URZ], R3 ;  /* 0x00000003000075a7 */ /* 0x0022a400080011ff */
[----:B--2---:R-:W-:Y:S05]  /*2510*/  @!P0 NANOSLEEP.SYNCS 0x989680 ;  /* 0x009896800000895d */ /* 0x004fea0003900000 */
[----:B------:R-:W2:Y:S02]  /*2520*/  @!P0 SYNCS.PHASECHK.TRANS64 P0, [R0+URZ], R3 ;  /* 0x00000003000085a7 */ /* 0x000ea400080010ff */
[----:B--2-4-:R-:W-:Y:S05]  /*2530*/  @P0 EXIT ;  /* 0x000000000000094d */ /* 0x014fea0003800000 */
[----:B------:R-:W-:Y:S05]  /*2540*/  BRA `(.L_x_38) ;  /* 0xfffffffc00ec7947 */ /* 0x000fea000383ffff */
.L_x_22:
[----:B------:R-:W-:-:S04]  /*2550*/  UISETP.NE.AND UP1, UPT, UR37, URZ, UPT ;  /* 0x000000ff2500728c */ /* 0x000fc8000bf25270 */
[----:B------:R-:W-:-:S09]  /*2560*/  UISETP.NE.OR UP1, UPT, UR8, 0x1, UP1 ;  /* 0x000000010800788c */ /* 0x000fd20008f25670 */
[----:B------:R-:W-:Y:S05]  /*2570*/  BRA.U UP1, `(.L_x_39) ;  /* 0x0000000501487547 */ /* 0x000fea000b800000 */
[----:B------:R-:W-:Y:S01]  /*2580*/  ISETP.GE.U32.AND P2, PT, R3, 0x2, PT ;  /* 0x000000020300780c */ /* 0x000fe20003f46070 */
[----:B------:R-:W-:Y:S01]  /*2590*/  IMAD.MOV.U32 R12, RZ, RZ, 0x1 ;  /* 0x00000001ff0c7424 */ /* 0x000fe200078e00ff */
[----:B------:R-:W-:Y:S02]  /*25a0*/  CS2R R10, SRZ ;  /* 0x00000000000a7805 */ /* 0x000fe4000001ff00 */
[----:B------:R-:W-:Y:S01]  /*25b0*/  CS2R R8, SRZ ;  /* 0x0000000000087805 */ /* 0x000fe2000001ff00 */
[----:B------:R-:W-:Y:S01]  /*25c0*/  UMOV UR4, 0x400 ;  /* 0x0000040000047882 */ /* 0x000fe20000000000 */
[----:B------:R-:W-:Y:S01]  /*25d0*/  UMOV UR6, URZ ;  /* 0x000000ff00067c82 */ /* 0x000fe20008000000 */
[----:B------:R-:W-:-:S12]  /*25e0*/  ULEA UR37, UR37, UR4, 0x18 ;  /* 0x0000000425257291 */ /* 0x000fd8000f8ec0ff */
.L_x_43:
[----:B------:R-:W-:Y:S02]  /*25f0*/  LEA R0, R8, UR37, 0x3 ;  /* 0x0000002508007c11 */ /* 0x000fe4000f8e18ff */
[----:B------:R-:W-:-:S03]  /*2600*/  SHF.L.U32 R5, R9, 0x1f, RZ ;  /* 0x0000001f09057819 */ /* 0x000fc600000006ff */
[----:B------:R-:W-:Y:S01]  /*2610*/  VIADD R4, R0, 0x100 ;  /* 0x0000010000047836 */ /* 0x000fe20000000000 */
[----:B------:R-:W1:Y:S02]  /*2620*/  SYNCS.PHASECHK.TRANS64.TRYWAIT P0, [R0+URZ+0xf0], R5 ;  /* 0x0000f005000075a7 */ /* 0x000e6400080011ff */
[----:B-1----:R-:W-:Y:S05]  /*2630*/  @!P0 BRA `(.L_x_40) ;  /* 0x0000007000f08947 */ /* 0x002fea0003800000 */
.L_x_141:
[----:B------:R-:W-:Y:S01]  /*2640*/  ULEA UR5, UR6, UR37, 0x3 ;  /* 0x0000002506057291 */ /* 0x000fe2000f8e18ff */
[----:B------:R-:W-:Y:S01]  /*2650*/  PRMT R4, RZ, 0x654, R4 ;  /* 0x00000654ff047816 */ /* 0x000fe20000000004 */
[----:B-1----:R-:W-:Y:S01]  /*2660*/  @!P2 IMAD.MOV.U32 R5, RZ, RZ, 0x10 ;  /* 0x00000010ff05a424 */ /* 0x002fe200078e00ff */
[----:B------:R-:W-:Y:S01]  /*2670*/  SHF.L.U32 R7, R12, 0x1f, RZ ;  /* 0x0000001f0c077819 */ /* 0x000fe200000006ff */
[----:B------:R-:W-:Y:S01]  /*2680*/  UIADD3 UR4, UPT, UPT, UR5, 0xb0, URZ ;  /* 0x000000b005047890 */ /* 0x000fe2000fffe0ff */
[----:B------:R1:W-:Y:S05]  /*2690*/  SYNCS.ARRIVE.TRANS64.RED.A1T0 RZ, [R4+URZ], RZ ;  /* 0x000000ff04ff79a7 */ /* 0x0003ea00081004ff */
[----:B------:R-:W-:Y:S01]  /*26a0*/  IMAD.U32 R0, RZ, RZ, UR4 ;  /* 0x00000004ff007e24 */ /* 0x000fe2000f8e00ff */
[----:B------:R-:W2:Y:S04]  /*26b0*/  SYNCS.PHASECHK.TRANS64.TRYWAIT P0, [UR5+0xc0], R7 ;  /* 0x0000c007ff0075a7 */ /* 0x000ea80008001105 */
[----:B------:R-:W-:Y:S01]  /*26c0*/  PRMT R13, R3, 0x654, R0 ;  /* 0x00000654030d7816 */ /* 0x000fe20000000000 */
[----:B-12---:R-:W-:Y:S06]  /*26d0*/  @!P0 BRA `(.L_x_41) ;  /* 0x0000007000dc8947 */ /* 0x006fec0003800000 */
.L_x_143:
[----:B------:R-:W-:Y:S01]  /*26e0*/  ULEA UR4, UR6, UR37, 0x4 ;  /* 0x0000002506047291 */ /* 0x000fe2000f8e20ff */
[----:B---3--:R-:W-:Y:S01]  /*26f0*/  SEL R2, R13, R2, !P2 ;  /* 0x000000020d027207 */ /* 0x008fe20005000000 */
[----:B------:R-:W-:Y:S01]  /*2700*/  UIADD3 UR5, UPT, UPT, UR5, 0xb0, URZ ;  /* 0x000000b005057890 */ /* 0x000fe2000fffe0ff */
[----:B-1----:R-:W-:Y:S01]  /*2710*/  LEA R0, R11, UR37, 0x3 ;  /* 0x000000250b007c11 */ /* 0x002fe2000f8e18ff */
[----:B------:R-:W-:Y:S01]  /*2720*/  UIADD3 UR4, UPT, UPT, UR4, 0x120, URZ ;  /* 0x0000012004047890 */ /* 0x000fe2000fffe0ff */
[----:B------:R1:W-:Y:S01]  /*2730*/  @!P2 SYNCS.ARRIVE.TRANS64.RED RZ, [R2+URZ], R5 ;  /* 0x0000000502ffa9a7 */ /* 0x0003e200080004ff */
[----:B------:R-:W-:Y:S01]  /*2740*/  UIADD3 UR6, UPT, UPT, UR6, 0x1, URZ ;  /* 0x0000000106067890 */ /* 0x000fe2000fffe0ff */
[----:B------:R-:W-:-:S03]  /*2750*/  VIADD R8, R8, 0x1 ;  /* 0x0000000108087836 */ /* 0x000fc60000000000 */
[----:B------:R-:W-:Y:S02]  /*2760*/  UISETP.NE.AND UP0, UPT, UR6, 0x2, UPT ;  /* 0x000000020600788c */ /* 0x000fe4000bf05270 */
[----:B------:R-:W-:Y:S01]  /*2770*/  ISETP.NE.AND P0, PT, R8, 0x2, PT ;  /* 0x000000020800780c */ /* 0x000fe20003f05270 */
[----:B------:R-:W-:Y:S06]  /*2780*/  UGETNEXTWORKID.BROADCAST [UR4], [UR5] ;  /* 0x00000000040073ca */ /* 0x000fec0008000100 */
[----:B------:R-:W-:Y:S02]  /*2790*/  USEL UR4, URZ, 0x1, UP0 ;  /* 0x00000001ff047887 */ /* 0x000fe40008000000 */
[----:B------:R-:W-:-:S04]  /*27a0*/  USEL UR6, UR6, URZ, UP0 ;  /* 0x000000ff06067287 */ /* 0x000fc80008000000 */
[----:B------:R-:W-:Y:S02]  /*27b0*/  LOP3.LUT R12, R12, UR4, RZ, 0x3c, !PT ;  /* 0x000000040c0c7c12 */ /* 0x000fe4000f8e3cff */
[----:B-1----:R-:W-:-:S04]  /*27c0*/  SHF.L.U32 R5, R10, 0x1f, RZ ;  /* 0x0000001f0a057819 */ /* 0x002fc800000006ff */
[----:B------:R-:W1:Y:S02]  /*27d0*/  SYNCS.PHASECHK.TRANS64.TRYWAIT P1, [R0+URZ+0xb0], R5 ;  /* 0x0000b005000075a7 */ /* 0x000e6400080211ff */
[----:B-1----:R-:W-:Y:S05]  /*27e0*/  @!P1 BRA `(.L_x_42) ;  /* 0x0000007000b09947 */ /* 0x002fea0003800000 */
.L_x_144:
[C---:B------:R-:W-:Y:S01]  /*27f0*/  LEA R4, R11.reuse, UR37, 0x4 ;  /* 0x000000250b047c11 */ /* 0x040fe2000f8e20ff */
[----:B-1----:R-:W-:Y:S01]  /*2800*/  VIADD R0, R0, 0xc0 ;  /* 0x000000c000007836 */ /* 0x002fe20000000000 */
[----:B------:R-:W-:Y:S01]  /*2810*/  SEL R8, R8, RZ, P0 ;  /* 0x000000ff08087207 */ /* 0x000fe20000000000 */
[----:B------:R-:W-:-:S03]  /*2820*/  VIADD R11, R11, 0x1 ;  /* 0x000000010b0b7836 */ /* 0x000fc60000000000 */
[----:B------:R-:W1:Y:S01]  /*2830*/  LDS.128 R4, [R4+0x120] ;  /* 0x0001200004047984 */ /* 0x000e620000000c00 */
[----:B------:R-:W-:Y:S02]  /*2840*/  PRMT R0, RZ, 0x654, R0 ;  /* 0x00000654ff007816 */ /* 0x000fe40000000000 */
[C---:B------:R-:W-:Y:S01]  /*2850*/  ISETP.NE.AND P1, PT, R11.reuse, 0x2, PT ;  /* 0x000000020b00780c */ /* 0x040fe20003f25270 */
[----:B------:R-:W-:Y:S01]  /*2860*/  @!PT LDS RZ, [RZ] ;  /* 0x00000000fffff984 */ /* 0x000fe20000000800 */
[----:B------:R-:W-:Y:S01]  /*2870*/  @!PT LDS RZ, [RZ] ;  /* 0x00000000fffff984 */ /* 0x000fe20000000800 */
[----:B------:R-:W-:Y:S01]  /*2880*/  @!PT LDS RZ, [RZ] ;  /* 0x00000000fffff984 */ /* 0x000fe20000000800 */
[----:B------:R-:W-:Y:S01]  /*2890*/  @!PT LDS RZ, [RZ] ;  /* 0x00000000fffff984 */ /* 0x000fe20000000800 */
[----:B------:R2:W-:Y:S06]  /*28a0*/  MEMBAR.ALL.CTA ;  /* 0x0000000000007992 */ /* 0x0005ec0000008000 */
[----:B--2---:R-:W2:Y:S01]  /*28b0*/  FENCE.VIEW.ASYNC.S ;  /* 0x00000000000073c6 */ /* 0x004ea20000000000 */
[----:B------:R-:W-:Y:S01]  /*28c0*/  SEL R11, R11, RZ, P1 ;  /* 0x000000ff0b0b7207 */ /* 0x000fe20000800000 */
[----:B--2---:R2:W-:Y:S01]  /*28d0*/  SYNCS.ARRIVE.TRANS64.RED.A1T0 RZ, [R0+URZ], RZ ;  /* 0x000000ff00ff79a7 */ /* 0x0045e200081004ff */
[----:B-1----:R-:W-:-:S02]  /*28e0*/  LOP3.LUT P3, RZ, R6, 0x1, RZ, 0xc0, !PT ;  /* 0x0000000106ff7812 */ /* 0x002fc4000786c0ff */
[----:B------:R-:W-:-:S04]  /*28f0*/  SEL R5, RZ, 0x1, P1 ;  /* 0x00000001ff057807 */ /* 0x000fc80000800000 */
[----:B------:R-:W-:Y:S02]  /*2900*/  LOP3.LUT R10, R10, R5, RZ, 0x3c, !PT ;  /* 0x000000050a0a7212 */ /* 0x000fe400078e3cff */
[----:B--2---:R-:W-:-:S04]  /*2910*/  SEL R0, RZ, 0x1, P0 ;  /* 0x00000001ff007807 */ /* 0x004fc80000000000 */
[----:B------:R-:W-:Y:S01]  /*2920*/  LOP3.LUT R9, R9, R0, RZ, 0x3c, !PT ;  /* 0x0000000009097212 */ /* 0x000fe200078e3cff */
[----:B------:R-:W-:Y:S06]  /*2930*/  @P3 BRA `(.L_x_43) ;  /* 0xfffffffc002c3947 */ /* 0x000fec000383ffff */
[----:B------:R-:W-:Y:S01]  /*2940*/  ULEA UR5, UR6, UR37, 0x3 ;  /* 0x0000002506057291 */ /* 0x000fe2000f8e18ff */
[----:B------:R-:W-:-:S08]  /*2950*/  SHF.L.U32 R3, R12, 0x1f, RZ ;  /* 0x0000001f0c037819 */ /* 0x000fd000000006ff */
[----:B------:R-:W1:Y:S02]  /*2960*/  SYNCS.PHASECHK.TRANS64 P0, [UR5+0xc0], R3 ;  /* 0x0000c003ff0075a7 */ /* 0x000e640008001005 */
[----:B-1----:R-:W-:Y:S05]  /*2970*/  @P0 BRA `(.L_x_44) ;  /* 0x0000000000080947 */ /* 0x002fea0003800000 */
[----:B------:R-:W1:Y:S02]  /*2980*/  SYNCS.PHASECHK.TRANS64.TRYWAIT P0, [UR5+0xc0], R3 ;  /* 0x0000c003ff0075a7 */ /* 0x000e640008001105 */
[----:B-1----:R-:W-:Y:S05]  /*2990*/  @!P0 BRA `(.L_x_45) ;  /* 0x0000007000588947 */ /* 0x002fea0003800000 */
.L_x_44:
[----:B------:R-:W-:-:S04]  /*29a0*/  UIADD3 UR4, UPT, UPT, UR6, 0x1, URZ ;  /* 0x0000000106047890 */ /* 0x000fc8000fffe0ff */
[----:B------:R-:W-:-:S04]  /*29b0*/  UISETP.NE.AND UP0, UPT, UR4, 0x2, UPT ;  /* 0x000000020400788c */ /* 0x000fc8000bf05270 */
[----:B------:R-:W-:Y:S02]  /*29c0*/  USEL UR7, URZ, 0x1, UP0 ;  /* 0x00000001ff077887 */ /* 0x000fe40008000000 */
[----:B------:R-:W-:-:S04]  /*29d0*/  USEL UR4, UR4, URZ, UP0 ;  /* 0x000000ff04047287 */ /* 0x000fc80008000000 */
[----:B------:R-:W-:Y:S01]  /*29e0*/  ULEA UR4, UR4, UR37, 0x3 ;  /* 0x0000002504047291 */ /* 0x000fe2000f8e18ff */
[----:B-1----:R-:W-:-:S04]  /*29f0*/  LOP3.LUT R3, R12, UR7, RZ, 0x3c, !PT ;  /* 0x000000070c037c12 */ /* 0x002fc8000f8e3cff */
[----:B------:R-:W-:-:S04]  /*2a00*/  SHF.L.U32 R0, R3, 0x1f, RZ ;  /* 0x0000001f03007819 */ /* 0x000fc800000006ff */
[----:B------:R-:W1:Y:S02]  /*2a10*/  SYNCS.PHASECHK.TRANS64 P0, [UR4+0xc0], R0 ;  /* 0x0000c000ff0075a7 */ /* 0x000e640008001004 */
[----:B-1----:R-:W-:Y:S05]  /*2a20*/  @P0 EXIT ;  /* 0x000000000000094d */ /* 0x002fea0003800000 */
[----:B------:R-:W-:Y:S02]  /*2a30*/  SHF.L.U32 R3, R3, 0x1f, RZ ;  /* 0x0000001f03037819 */ /* 0x000fe400000006ff */
[----:B------:R-:W-:-:S07]  /*2a40*/  MOV R0, UR4 ;  /* 0x0000000400007c02 */ /* 0x000fce0008000f00 */
.L_x_46:
[----:B-1----:R1:W2:Y:S02]  /*2a50*/  SYNCS.PHASECHK.TRANS64.TRYWAIT P0, [R0+URZ+0xc0], R3 ;  /* 0x0000c003000075a7 */ /* 0x0022a400080011ff */
[----:B--2---:R-:W-:Y:S05]  /*2a60*/  @!P0 NANOSLEEP.SYNCS 0x989680 ;  /* 0x009896800000895d */ /* 0x004fea0003900000 */
[----:B------:R-:W2:Y:S02]  /*2a70*/  @!P0 SYNCS.PHASECHK.TRANS64 P0, [R0+URZ+0xc0], R3 ;  /* 0x0000c003000085a7 */ /* 0x000ea400080010ff */
[----:B--2---:R-:W-:Y:S05]  /*2a80*/  @P0 EXIT ;  /* 0x000000000000094d */ /* 0x004fea0003800000 */
[----:B------:R-:W-:Y:S05]  /*2a90*/  BRA `(.L_x_46) ;  /* 0xfffffffc00ec7947 */ /* 0x000fea000383ffff */
.L_x_39:
[----:B------:R-:W-:Y:S05]  /*2aa0*/  BRA.U UP4, `(.L_x_47) ;  /* 0x0000000d04487547 */ /* 0x000fea000b800000 */
[----:B------:R-:W-:Y:S01]  /*2ab0*/  UMOV UR4, 0x40 ;  /* 0x0000004000047882 */ /* 0x000fe20000000000 */
[----:B------:R-:W-:Y:S01]  /*2ac0*/  NOP ;  /* 0x0000000000007918 */ /* 0x000fe20000000000 */
[----:B------:R-:W-:Y:S01]  /*2ad0*/  ULEA UR4, UR37, UR4, 0x18 ;  /* 0x0000000425047291 */ /* 0x000fe2000f8ec0ff */
[----:B------:R-:W-:Y:S02]  /*2ae0*/  UMOV UR5, 0x400 ;  /* 0x0000040000057882 */ /* 0x000fe40000000000 */
[----:B------:R-:W-:-:S06]  /*2af0*/  ULEA UR37, UR37, UR5, 0x18 ;  /* 0x0000000525257291 */ /* 0x000fcc000f8ec0ff */
[----:B---3--:R-:W1:Y:S02]  /*2b00*/  LDS.U8 R2, [UR4+0x1c] ;  /* 0x00001c04ff027984 */ /* 0x008e640008000000 */
[----:B-1----:R-:W-:-:S13]  /*2b10*/  ISETP.NE.AND P0, PT, R2, RZ, PT ;  /* 0x000000ff0200720c */ /* 0x002fda0003f05270 */
[----:B------:R-:W-:Y:S05]  /*2b20*/  @P0 BRA `(.L_x_48) ;  /* 0x0000000000580947 */ /* 0x000fea0003800000 */
[----:B------:R-:W-:-:S13]  /*2b30*/  ELECT P0, URZ, PT ;  /* 0x0000000000ff782f */ /* 0x000fda0003800000 */
[----:B------:R-:W-:Y:S05]  /*2b40*/  @!P0 BRA `(.L_x_49) ;  /* 0x0000000000608947 */ /* 0x000fea0003800000 */
[----:B------:R-:W-:Y:S01]  /*2b50*/  UMOV UR5, 0x10 ;  /* 0x0000001000057882 */ /* 0x000fe20000000000 */
[----:B------:R-:W-:Y:S01]  /*2b60*/  HFMA2 R2, -RZ, RZ, 0, 5.9604644775390625e-08 ;  /* 0x00000001ff027431 */ /* 0x000fe200000001ff */
[----:B------:R-:W-:-:S03]  /*2b70*/  MOV R3, 0xffff ;  /* 0x0000ffff00037802 */ /* 0x000fc60000000f00 */
[----:B------:R-:W-:Y:S04]  /*2b80*/  DEPBAR.LE SB1, 0x36 ;  /* 0x00009d800000791a */ /* 0x000fe80000000000 */
[----:B------:R-:W1:Y:S02]  /*2b90*/  UTCATOMSWS.FIND_AND_SET.ALIGN UP0, UR5, UR5 ;  /* 0x00000005000575e3 */ /* 0x000e640008000800 */
[----:B-1----:R-:W-:Y:S01]  /*2ba0*/  MOV R4, UR5 ;  /* 0x0000000500047c02 */ /* 0x002fe20008000f00 */
[----:B------:R-:W-:Y:S06]  /*2bb0*/  BRA.U UP0, `(.L_x_50) ;  /* 0x0000000100187547 */ /* 0x000fec000b800000 */
.L_x_51:
[----:B------:R-:W-:Y:S05]  /*2bc0*/  NANOSLEEP 0x64 ;  /* 0x000000640000795d */ /* 0x000fea0003800000 */
[----:B------:R-:W-:-:S05]  /*2bd0*/  UMOV UR5, 0x10 ;  /* 0x0000001000057882 */ /* 0x000fca0000000000 */
[----:B------:R-:W-:Y:S04]  /*2be0*/  DEPBAR.LE SB1, 0x36 ;  /* 0x00009d800000791a */ /* 0x000fe80000000000 */
[----:B------:R-:W1:Y:S02]  /*2bf0*/  UTCATOMSWS.FIND_AND_SET.ALIGN UP0, UR5, UR5 ;  /* 0x00000005000575e3 */ /* 0x000e640008000800 */
[----:B-1----:R-:W-:Y:S01]  /*2c00*/  MOV R4, UR5 ;  /* 0x0000000500047c02 */ /* 0x002fe20008000f00 */
[----:B------:R-:W-:Y:S05]  /*2c10*/  BRA.U !UP0, `(.L_x_51) ;  /* 0xfffffffd08e87547 */ /* 0x000fea000b83ffff */
.L_x_50:
[-C--:B------:R-:W-:Y:S02]  /*2c20*/  SHF.L.U32 R3, R3, R4.reuse, RZ ;  /* 0x0000000403037219 */ /* 0x080fe400000006ff */
[----:B------:R-:W-:Y:S01]  /*2c30*/  SHF.L.U32 R2, R2, R4, RZ ;  /* 0x0000000402027219 */ /* 0x000fe200000006ff */
[----:B------:R-:W-:Y:S02]  /*2c40*/  IMAD.SHL.U32 R4, R4, 0x20, RZ ;  /* 0x0000002004047824 */ /* 0x000fe400078e00ff */
[----:B------:R1:W-:Y:S04]  /*2c50*/  ATOMS.OR RZ, [UR4+0x14], R3 ;  /* 0x00001403ffff798c */ /* 0x0003e8000b000004 */
[----:B------:R1:W-:Y:S04]  /*2c60*/  ATOMS.OR RZ, [UR4+0x18], R2 ;  /* 0x00001802ffff798c */ /* 0x0003e8000b000004 */
[----:B------:R1:W-:Y:S01]  /*2c70*/  STS [UR37+0x140], R4 ;  /* 0x00014004ff007988 */ /* 0x0003e20008000825 */
[----:B------:R-:W-:Y:S05]  /*2c80*/  BRA `(.L_x_49) ;  /* 0x0000000000107947 */ /* 0x000fea0003800000 */
.L_x_48:
[----:B------:R-:W-:-:S05]  /*2c90*/  MOV R2, 0xffffffff ;  /* 0xffffffff00027802 */ /* 0x000fca0000000f00 */
[----:B------:R1:W-:Y:S02]  /*2ca0*/  STS [UR37+0x140], R2 ;  /* 0x00014002ff007988 */ /* 0x0003e40008000825 */
[----:B-1----:R-:W-:Y:S02]  /*2cb0*/  MOV R2, 0x2cd0 ;  /* 0x00002cd000027802 */ /* 0x002fe40000000f00 */
[----:B-----5:R-:W-:Y:S05]  /*2cc0*/  CALL.REL.NOINC `($__internal_1_$__cuda_sm10x_tcgen05_guardrail_trap_phase_invalid_during_alloc) ;  /* 0x0000007400747944 */ /* 0x020fea0003c00000 */
.L_x_49:
[----:B------:R-:W-:Y:S05]  /*2cd0*/  WARPSYNC.ALL ;  /* 0x0000000000007948 */ /* 0x000fea0003800000 */
[----:B------:R-:W2:Y:S01]  /*2ce0*/  S2UR UR4, SR_CgaCtaId ;  /* 0x00000000000479c3 */ /* 0x000ea20000008800 */
[----:B------:R-:W-:Y:S01]  /*2cf0*/  UMOV UR5, 0x400 ;  /* 0x0000040000057882 */ /* 0x000fe20000000000 */
[----:B------:R-:W-:-:S06]  /*2d00*/  NOP ;  /* 0x0000000000007918 */ /* 0x000fcc0000000000 */
[----:B------:R-:W-:Y:S06]  /*2d10*/  BAR.ARV 0x6, 0xa0 ;  /* 0x0182800000007b1d */ /* 0x000fec0000002000 */
[----:B------:R-:W-:Y:S01]  /*2d20*/  LOP3.LUT R0, R0, 0xffff, RZ, 0xc0, !PT ;  /* 0x0000ffff00007812 */ /* 0x000fe200078ec0ff */
[----:B------:R-:W-:Y:S01]  /*2d30*/  UISETP.LT.AND UP0, UPT, UR23, 0x1, UPT ;  /* 0x000000011700788c */ /* 0x000fe2000bf01270 */
[----:B------:R-:W-:Y:S01]  /*2d40*/  IMAD.MOV.U32 R11, RZ, RZ, 0x1 ;  /* 0x00000001ff0b7424 */ /* 0x000fe200078e00ff */
[----:B------:R-:W-:Y:S02]  /*2d50*/  CS2R R8, SRZ ;  /* 0x0000000000087805 */ /* 0x000fe4000001ff00 */
[----:B------:R-:W-:Y:S01]  /*2d60*/  R2UR UR8, R0 ;  /* 0x00000000000872ca */ /* 0x000fe200000e0000 */
[----:B------:R-:W-:Y:S01]  /*2d70*/  USEL UR9, UR23, 0x1, !UP0 ;  /* 0x0000000117097887 */ /* 0x000fe2000c000000 */
[----:B------:R-:W-:Y:S01]  /*2d80*/  IMAD.MOV.U32 R10, RZ, RZ, RZ ;  /* 0x000000ffff0a7224 */ /* 0x000fe200078e00ff */
[----:B------:R-:W-:Y:S01]  /*2d90*/  UMOV UR18, URZ ;  /* 0x000000ff00127c82 */ /* 0x000fe20008000000 */
[----:B------:R-:W-:Y:S01]  /*2da0*/  UMOV UR17, URZ ;  /* 0x000000ff00117c82 */ /* 0x000fe20008000000 */
[----:B------:R-:W-:-:S02]  /*2db0*/  UIADD3 UR9, UPT, UPT, -UR9, URZ, URZ ;  /* 0x000000ff09097290 */ /* 0x000fc4000fffe1ff */
[----:B--2---:R-:W-:Y:S01]  /*2dc0*/  ULEA UR4, UR4, UR5, 0x18 ;  /* 0x0000000504047291 */ /* 0x004fe2000f8ec0ff */
[----:B------:R-:W2:Y:S03]  /*2dd0*/  LDCU UR5, c[0x0][0x38c] ;  /* 0x00007180ff0577ac */ /* 0x000ea60008000800 */
[----:B------:R-:W-:Y:S02]  /*2de0*/  UIADD3 UR10, UPT, UPT, UR4, 0x10400, URZ ;  /* 0x00010400040a7890 */ /* 0x000fe4000fffe0ff */
[----:B------:R-:W-:-:S03]  /*2df0*/  UIADD3 UR11, UPT, UPT, UR4, 0x1c400, URZ ;  /* 0x0001c400040b7890 */ /* 0x000fc6000fffe0ff */
[----:B-1----:R-:W1:Y:S01]  /*2e00*/  LDS R2, [UR4+0x140] ;  /* 0x00014004ff027984 */ /* 0x002e620008000800 */
[----:B------:R-:W-:Y:S02]  /*2e10*/  UIADD3 UR12, UPT, UPT, UR4, 0x34400, URZ ;  /* 0x00034400040c7890 */ /* 0x000fe4000fffe0ff */
[----:B------:R-:W-:Y:S02]  /*2e20*/  USHF.R.U32.HI UR10, URZ, 0x4, UR10 ;  /* 0x00000004ff0a7899 */ /* 0x000fe4000801160a */
[----:B------:R-:W-:Y:S02]  /*2e30*/  USHF.R.U32.HI UR11, URZ, 0x4, UR11 ;  /* 0x00000004ff0b7899 */ /* 0x000fe4000801160b */
[----:B------:R-:W-:Y:S02]  /*2e40*/  USHF.R.U32.HI UR12, URZ, 0x4, UR12 ;  /* 0x00000004ff0c7899 */ /* 0x000fe4000801160c */
[----:B------:R-:W-:Y:S02]  /*2e50*/  ULOP3.LUT UR10, UR10, 0x3fff, URZ, 0xc0, !UPT ;  /* 0x00003fff0a0a7892 */ /* 0x000fe4000f8ec0ff */
[----:B------:R-:W-:-:S02]  /*2e60*/  ULOP3.LUT UR11, UR11, 0x3fff, URZ, 0xc0, !UPT ;  /* 0x00003fff0b0b7892 */ /* 0x000fc4000f8ec0ff */
[----:B------:R-:W-:Y:S02]  /*2e70*/  ULOP3.LUT UR12, UR12, 0x3fff, URZ, 0xc0, !UPT ;  /* 0x00003fff0c0c7892 */ /* 0x000fe4000f8ec0ff */
[----:B------:R-:W-:Y:S02]  /*2e80*/  ULOP3.LUT UR10, UR10, 0x10000, URZ, 0xfc, !UPT ;  /* 0x000100000a0a7892 */ /* 0x000fe4000f8efcff */
[----:B------:R-:W-:Y:S02]  /*2e90*/  ULOP3.LUT UR11, UR11, 0x10000, URZ, 0xfc, !UPT ;  /* 0x000100000b0b7892 */ /* 0x000fe4000f8efcff */
[----:B------:R-:W-:Y:S02]  /*2ea0*/  ULOP3.LUT UR12, UR12, 0x10000, URZ, 0xfc, !UPT ;  /* 0x000100000c0c7892 */ /* 0x000fe4000f8efcff */
[----:B--2---:R-:W-:Y:S01]  /*2eb0*/  UISETP.GE.AND UP0, UPT, UR5, 0x1, UPT ;  /* 0x000000010500788c */ /* 0x004fe2000bf06270 */
[----:B------:R-:W-:Y:S01]  /*2ec0*/  UMOV UR25, 0x82004a4 ;  /* 0x082004a400197882 */ /* 0x000fe20000000000 */
[----:B------:R-:W-:Y:S01]  /*2ed0*/  UMOV UR21, 0x82004a4 ;  /* 0x082004a400157882 */ /* 0x000fe20000000000 */
[----:B-1----:R-:W-:-:S13]  /*2ee0*/  R2UR UR19, R2 ;  /* 0x00000000021372ca */ /* 0x002fda00000e0000 */
[----:B------:R-:W-:Y:S02]  /*2ef0*/  UIADD3 UR24, UPT, UPT, UR19, 0x100, URZ ;  /* 0x0000010013187890 */ /* 0x000fe4000fffe0ff */
[----:B------:R-:W-:-:S12]  /*2f00*/  UIADD3 UR20, UPT, UPT, UR19, 0x102, URZ ;  /* 0x0000010213147890 */ /* 0x000fd8000fffe0ff */
.L_x_58:
[----:B------:R-:W-:Y:S02]  /*2f10*/  LEA R0, R10, UR4, 0x3 ;  /* 0x000000040a007c11 */ /* 0x000fe4000f8e18ff */
[----:B------:R-:W-:Y:S02]  /*2f20*/  SHF.L.U32 R5, R9, 0x1f, RZ ;  /* 0x0000001f09057819 */ /* 0x000fe400000006ff */
[----:B------:R-:W-:Y:S01]  /*2f30*/  PLOP3.LUT P0, PT, PT, PT, UP0, 0x80, 0x8 ;  /* 0x000000000008781c */ /* 0x000fe20003f0f008 */
[----:B------:R-:W-:Y:S01]  /*2f40*/  VIADD R3, R0, 0xc0 ;  /* 0x000000c000037836 */ /* 0x000fe20000000000 */
[----:B-1----:R-:W1:Y:S02]  /*2f50*/  SYNCS.PHASECHK.TRANS64.TRYWAIT P1, [R0+URZ+0xb0], R5 ;  /* 0x0000b005000075a7 */ /* 0x002e6400080211ff */
[----:B-1-3--:R-:W-:Y:S09]  /*2f60*/  @!P1 BRA `(.L_x_52) ;  /* 0x0000006800fc9947 */ /* 0x00aff20003800000 */
.L_x_146:
[----:B------:R-:W-:Y:S01]  /*2f70*/  LEA R4, R10, UR4, 0x4 ;  /* 0x000000040a047c11 */ /* 0x000fe2000f8e20ff */
[----:B------:R-:W-:Y:S01]  /*2f80*/  @UP0 ULEA UR5, UR17, UR4, 0x3 ;  /* 0x0000000411050291 */ /* 0x000fe2000f8e18ff */
[----:B------:R-:W-:Y:S01]  /*2f90*/  PLOP3.LUT P2, PT, PT, PT, PT, 0x80, 0x8 ;  /* 0x000000000008781c */ /* 0x000fe20003f4f070 */
[----:B------:R-:W-:Y:S01]  /*2fa0*/  ULEA UR6, UR18, UR4, 0x3 ;  /* 0x0000000412067291 */ /* 0x000fe2000f8e18ff */
[----:B------:R-:W-:Y:S01]  /*2fb0*/  PRMT R3, RZ, 0x654, R3 ;  /* 0x00000654ff037816 */ /* 0x000fe20000000003 */
[----:B------:R-:W-:Y:S01]  /*2fc0*/  ULEA UR7, UR18, UR19, 0x7 ;  /* 0x0000001312077291 */ /* 0x000fe2000f8e38ff */
[----:B-1----:R-:W1:Y:S01]  /*2fd0*/  LDS.128 R4, [R4+0x120] ;  /* 0x0001200004047984 */ /* 0x002e620000000c00 */
[----:B------:R-:W-:Y:S02]  /*2fe0*/  @P0 SHF.L.U32 R2, R8, 0x1f, RZ ;  /* 0x0000001f08020819 */ /* 0x000fe400000006ff */
[----:B------:R-:W-:Y:S01]  /*2ff0*/  SHF.L.U32 R0, R11, 0x1f, RZ ;  /* 0x0000001f0b007819 */ /* 0x000fe200000006ff */
[----:B------:R-:W-:Y:S01]  /*3000*/  @!PT LDS RZ, [RZ] ;  /* 0x00000000fffff984 */ /* 0x000fe20000000800 */
[----:B------:R-:W-:Y:S01]  /*3010*/  @!PT LDS RZ, [RZ] ;  /* 0x00000000fffff984 */ /* 0x000fe20000000800 */
[----:B------:R-:W-:Y:S01]  /*3020*/  @!PT LDS RZ, [RZ] ;  /* 0x00000000fffff984 */ /* 0x000fe20000000800 */
[----:B------:R-:W-:Y:S01]  /*3030*/  @!PT LDS RZ, [RZ] ;  /* 0x00000000fffff984 */ /* 0x000fe20000000800 */
[----:B------:R2:W-:Y:S06]  /*3040*/  MEMBAR.ALL.CTA ;  /* 0x0000000000007992 */ /* 0x0005ec0000008000 */
[----:B--2---:R-:W2:Y:S02]  /*3050*/  FENCE.VIEW.ASYNC.S ;  /* 0x00000000000073c6 */ /* 0x004ea40000000000 */
[----:B--2---:R2:W-:Y:S01]  /*3060*/  SYNCS.ARRIVE.TRANS64.RED.A1T0 RZ, [R3+URZ], RZ ;  /* 0x000000ff03ff79a7 */ /* 0x0045e200081004ff */
[----:B------:R2:W3:Y:S01]  /*3070*/  @P0 SYNCS.PHASECHK.TRANS64.TRYWAIT P2, [UR5], R2 ;  /* 0x00000002ff0005a7 */ /* 0x0004e20008041105 */
[----:B-1----:R-:W-:Y:S01]  /*3080*/  LOP3.LUT P1, RZ, R6, 0x1, RZ, 0xc0, !PT ;  /* 0x0000000106ff7812 */ /* 0x002fe2000782c0ff */
[----:B------:R-:W1:Y:S02]  /*3090*/  SYNCS.PHASECHK.TRANS64.TRYWAIT P0, [UR6+0xe0], R0 ;  /* 0x0000e000ff0075a7 */ /* 0x000e640008001106 */
[----:B-123--:R-:W-:Y:S10]  /*30a0*/  @!P0 BRA `(.L_x_53) ;  /* 0x0000006800c08947 */ /* 0x00eff40003800000 */
.L_x_148:
[----:B------:R-:W-:Y:S01]  /*30b0*/  IADD3 R10, PT, PT, R10, 0x1, RZ ;  /* 0x000000010a0a7810 */ /* 0x000fe20007ffe0ff */
[----:B------:R-:W-:Y:S06]  /*30c0*/  BRA.U !UP0, `(.L_x_54) ;  /* 0x0000000108a87547 */ /* 0x000fec000b800000 */
[----:B------:R-:W-:Y:S01]  /*30d0*/  UMOV UR16, URZ ;  /* 0x000000ff00107c82 */ /* 0x000fe20008000000 */
[----:B------:R-:W-:Y:S01]  /*30e0*/  UMOV UR15, UR9 ;  /* 0x00000009000f7c82 */ /* 0x000fe20008000000 */
[----:B------:R-:W-:Y:S01]  /*30f0*/  UMOV UR14, UR23 ;  /* 0x00000017000e7c82 */ /* 0x000fe20008000000 */
[----:B------:R-:W-:-:S05]  /*3100*/  UMOV UR13, UR17 ;  /* 0x00000011000d7c82 */ /* 0x000fca0008000000 */
.L_x_57:
[----:B------:R-:W-:Y:S02]  /*3110*/  UIADD3 UR15, UPT, UPT, UR15, 0x1, URZ ;  /* 0x000000010f0f7890 */ /* 0x000fe4000fffe0ff */
[----:B--2---:R-:W-:Y:S02]  /*3120*/  ULEA UR5, UR13, UR4, 0x3 ;  /* 0x000000040d057291 */ /* 0x004fe4000f8e18ff */
[----:B------:R-:W-:Y:S01]  /*3130*/  UISETP.NE.AND UP1, UPT, UR15, URZ, UPT ;  /* 0x000000ff0f00728c */ /* 0x000fe2000bf25270 */
[----:B---3--:R-:W-:Y:S10]  /*3140*/  @P2 BRA `(.L_x_55) ;  /* 0x00000000000c2947 */ /* 0x008ff40003800000 */
[----:B-1----:R-:W-:Y:S04]  /*3150*/  SHF.L.U32 R3, R8, 0x1f, RZ ;  /* 0x0000001f08037819 */ /* 0x002fe800000006ff */
[----:B------:R-:W1:Y:S02]  /*3160*/  SYNCS.PHASECHK.TRANS64.TRYWAIT P0, [UR5], R3 ;  /* 0x00000003ff0075a7 */ /* 0x000e640008001105 */
[----:B-1----:R-:W-:Y:S05]  /*3170*/  @!P0 BRA `(.L_x_56) ;  /* 0x0000006800a48947 */ /* 0x002fea0003800000 */
.L_x_55:
[----:B------:R-:W-:Y:S01]  /*3180*/  UISETP.NE.AND UP2, UPT, UR14, 0x1, UPT ;  /* 0x000000010e00788c */ /* 0x000fe2000bf45270 */
[----:B------:R-:W-:Y:S01]  /*3190*/  PLOP3.LUT P2, PT, PT, PT, PT, 0x80, 0x8 ;  /* 0x000000000008781c */ /* 0x000fe20003f4f070 */
[----:B------:R-:W-:Y:S02]  /*31a0*/  UIADD3 UR17, UPT, UPT, UR13, 0x1, URZ ;  /* 0x000000010d117890 */ /* 0x000fe4000fffe0ff */
[----:B------:R-:W-:Y:S02]  /*31b0*/  ULEA UR28, UR13, UR11, 0xa ;  /* 0x0000000b0d1c7291 */ /* 0x000fe4000f8e50ff */
[----:B------:R-:W-:Y:S01]  /*31c0*/  UISETP.NE.AND UP3, UPT, UR17, 0x6, UPT ;  /* 0x000000061100788c */ /* 0x000fe2000bf65270 */
[----:B------:R-:W-:Y:S01]  /*31d0*/  PLOP3.LUT P0, PT, PT, PT, UP2, 0x80, 0x8 ;  /* 0x000000000008781c */ /* 0x000fe20003f0f028 */
[----:B------:R-:W-:Y:S02]  /*31e0*/  ULEA UR30, UR13, UR12, 0x7 ;  /* 0x0000000c0d1e7291 */ /* 0x000fe4000f8e38ff */
[----:B------:R-:W-:Y:S02]  /*31f0*/  USEL UR26, URZ, 0x1, UP3 ;  /* 0x00000001ff1a7887 */ /* 0x000fe40009800000 */
[----:B------:R-:W-:Y:S02]  /*3200*/  USEL UR17, UR17, URZ, UP3 ;  /* 0x000000ff11117287 */ /* 0x000fe40009800000 */
[----:B------:R-:W-:Y:S02]  /*3210*/  UIADD3 UR34, UPT, UPT, UR28, 0x4, URZ ;  /* 0x000000041c227890 */ /* 0x000fe4000fffe0ff */
[----:B------:R-:W-:Y:S01]  /*3220*/  @UP2 ULEA UR22, UR17, UR4, 0x3 ;  /* 0x0000000411162291 */ /* 0x000fe2000f8e18ff */
[----:B------:R-:W-:Y:S01]  /*3230*/  LOP3.LUT R8, R8, UR26, RZ, 0x3c, !PT ;  /* 0x0000001a08087c12 */ /* 0x000fe2000f8e3cff */
[----:B------:R-:W-:Y:S02]  /*3240*/  ULEA UR26, UR13, UR10, 0x9 ;  /* 0x0000000a0d1a7291 */ /* 0x000fe4000f8e48ff */
[----:B------:R-:W-:Y:S01]  /*3250*/  UISETP.NE.U32.AND UP2, UPT, UR16, URZ, UPT ;  /* 0x000000ff1000728c */ /* 0x000fe2000bf45070 */
[----:B-1----:R-:W-:Y:S01]  /*3260*/  @P0 SHF.L.U32 R0, R8, 0x1f, RZ ;  /* 0x0000001f08000819 */ /* 0x002fe200000006ff */
[----:B------:R-:W-:Y:S02]  /*3270*/  UIADD3 UR32, UPT, UPT, UR26, 0x2, URZ ;  /* 0x000000021a207890 */ /* 0x000fe4000fffe0ff */
[----:B------:R-:W-:Y:S01]  /*3280*/  UIADD3 UR5, UPT, UPT, UR5, 0x30, URZ ;  /* 0x0000003005057890 */ /* 0x000fe2000fffe0ff */
[----:B------:R2:W3:Y:S01]  /*3290*/  @P0 SYNCS.PHASECHK.TRANS64.TRYWAIT P2, [UR22], R0 ;  /* 0x00000000ff0005a7 */ /* 0x0004e20008041116 */
[----:B------:R-:W-:Y:S01]  /*32a0*/  UIADD3 UR14, UPT, UPT, UR14, -0x1, URZ ;  /* 0xffffffff0e0e7890 */ /* 0x000fe2000fffe0ff */
[----:B------:R-:W-:Y:S01]  /*32b0*/  UMOV UR31, 0x4008 ;  /* 0x00004008001f7882 */ /* 0x000fe20000000000 */
[----:B------:R-:W-:Y:S01]  /*32c0*/  UMOV UR29, 0x40004040 ;  /* 0x40004040001d7882 */ /* 0x000fe20000000000 */
[----:B------:R2:W-:Y:S01]  /*32d0*/  UTCCP.T.S.128dp128bit tmem[UR19+0x100], gdesc[UR30] ;  /* 0x0001001e130079e7 */ /* 0x0005e20008180000 */
[----:B------:R-:W-:Y:S01]  /*32e0*/  UMOV UR27, 0x80004020 ;  /* 0x80004020001b7882 */ /* 0x000fe20000000000 */
[----:B------:R-:W-:Y:S01]  /*32f0*/  UMOV UR35, 0x40004040 ;  /* 0x4000404000237882 */ /* 0x000fe20000000000 */
[----:B------:R2:W-:Y:S01]  /*3300*/  UTCIMMA gdesc[UR26], gdesc[UR28], tmem[UR7], tmem[UR24], idesc[UR25], UP2 ;  /* 0x00ff181c1a0075ea */ /* 0x0005e20009000107 */
[----:B------:R-:W-:Y:S01]  /*3310*/  UMOV UR33, 0x80004020 ;  /* 0x8000402000217882 */ /* 0x000fe20000000000 */
[----:B------:R-:W-:Y:S01]  /*3320*/  UMOV UR16, 0x1 ;  /* 0x0000000100107882 */ /* 0x000fe20000000000 */
[----:B------:R2:W-:Y:S01]  /*3330*/  UTCIMMA gdesc[UR32], gdesc[UR34], tmem[UR7], tmem[UR20], idesc[UR21], UPT ;  /* 0x00ff1422200075ea */ /* 0x0005e2000b800107 */
[----:B------:R2:W-:Y:S01]  /*3340*/  UTCBAR.MULTICAST [UR5], URZ, UR8 ;  /* 0x000000ff050073e9 */ /* 0x0005e20008000808 */
[----:B------:R-:W-:Y:S01]  /*3350*/  UMOV UR13, UR17 ;  /* 0x00000011000d7c82 */ /* 0x000fe20008000000 */
[----:B------:R-:W-:Y:S05]  /*3360*/  BRA.U UP1, `(.L_x_57) ;  /* 0xfffffffd01687547 */ /* 0x000fea000b83ffff */
.L_x_54:
[----:B------:R-:W-:Y:S01]  /*3370*/  UIADD3 UR18, UPT, UPT, UR18, 0x1, URZ ;  /* 0x0000000112127890 */ /* 0x000fe2000fffe0ff */
[C---:B------:R-:W-:Y:S01]  /*3380*/  ISETP.NE.AND P0, PT, R10.reuse, 0x2, PT ;  /* 0x000000020a00780c */ /* 0x040fe20003f05270 */
[----:B------:R-:W-:Y:S02]  /*3390*/  UIADD3 UR6, UPT, UPT, UR6, 0xd0, URZ ;  /* 0x000000d006067890 */ /* 0x000fe4000fffe0ff */
[----:B------:R-:W-:Y:S01]  /*33a0*/  UISETP.NE.AND UP1, UPT, UR18, 0x2, UPT ;  /* 0x000000021200788c */ /* 0x000fe2000bf25270 */
[----:B-12---:R-:W-:Y:S02]  /*33b0*/  SEL R0, RZ, 0x1, P0 ;  /* 0x00000001ff007807 */ /* 0x006fe40000000000 */
[----:B------:R-:W-:Y:S01]  /*33c0*/  SEL R10, R10, RZ, P0 ;  /* 0x000000ff0a0a7207 */ /* 0x000fe20000000000 */
[----:B------:R-:W-:Y:S01]  /*33d0*/  USEL UR5, URZ, 0x1, UP1 ;  /* 0x00000001ff057887 */ /* 0x000fe20008800000 */
[----:B------:R-:W-:Y:S01]  /*33e0*/  LOP3.LUT R9, R9, R0, RZ, 0x3c, !PT ;  /* 0x0000000009097212 */ /* 0x000fe200078e3cff */
[----:B------:R-:W-:Y:S01]  /*33f0*/  USEL UR18, UR18, URZ, UP1 ;  /* 0x000000ff12127287 */ /* 0x000fe20008800000 */
[----:B------:R1:W-:Y:S03]  /*3400*/  UTCBAR [UR6], URZ ;  /* 0x000000ff060073e9 */ /* 0x0003e600080000ff */
[----:B------:R-:W-:Y:S01]  /*3410*/  LOP3.LUT R11, R11, UR5, RZ, 0x3c, !PT ;  /* 0x000000050b0b7c12 */ /* 0x000fe2000f8e3cff */
[----:B------:R-:W-:Y:S07]  /*3420*/  @P1 BRA `(.L_x_58) ;  /* 0xfffffff800b81947 */ /* 0x000fee000383ffff */
[----:B------:R-:W2:Y:S01]  /*3430*/  S2UR UR5, SR_CgaCtaId ;  /* 0x00000000000579c3 */ /* 0x000ea20000008800 */
[----:B------:R-:W-:Y:S01]  /*3440*/  ELECT P0, URZ, PT ;  /* 0x0000000000ff782f */ /* 0x000fe20003800000 */
[----:B------:R-:W-:Y:S01]  /*3450*/  IMAD.MOV.U32 R0, RZ, RZ, 0x1 ;  /* 0x00000001ff007424 */ /* 0x000fe200078e00ff */
[----:B------:R-:W-:Y:S01]  /*3460*/  UIADD3 UR4, UPT, UPT, UR4, 0xe0, URZ ;  /* 0x000000e004047890 */ /* 0x000fe2000fffe0ff */
[----:B------:R-:W-:Y:S01]  /*3470*/  SHF.L.U32 R3, R11, 0x1f, RZ ;  /* 0x0000001f0b037819 */ /* 0x000fe200000006ff */
[----:B-1----:R-:W-:-:S03]  /*3480*/  UMOV UR6, 0x40 ;  /* 0x0000004000067882 */ /* 0x002fc60000000000 */
[----:B------:R-:W-:Y:S01]  /*3490*/  UVIRTCOUNT.DEALLOC.SMPOOL 0x80 ;  /* 0x000000800000784c */ /* 0x000fe20000000000 */
[----:B--2---:R-:W-:Y:S02]  /*34a0*/  ULEA UR5, UR5, UR6, 0x18 ;  /* 0x0000000605057291 */ /* 0x004fe4000f8ec0ff */
[----:B------:R-:W-:-:S07]  /*34b0*/  ULEA UR6, UR18, UR4, 0x3 ;  /* 0x0000000412067291 */ /* 0x000fce000f8e18ff */
[----:B------:R1:W-:Y:S02]  /*34c0*/  @P0 STS.U8 [UR5+0x1c], R0 ;  /* 0x00001c00ff000988 */ /* 0x0003e40008000005 */
[----:B------:R-:W2:Y:S02]  /*34d0*/  SYNCS.PHASECHK.TRANS64.TRYWAIT P0, [UR6], R3 ;  /* 0x00000003ff0075a7 */ /* 0x000ea40008001106 */
[----:B-12---:R-:W-:Y:S05]  /*34e0*/  @!P0 BRA `(.L_x_59) ;  /* 0x0000006400e08947 */ /* 0x006fea0003800000 */
.L_x_151:
[----:B------:R-:W-:-:S04]  /*34f0*/  UIADD3 UR7, UPT, UPT, UR18, 0x1, URZ ;  /* 0x0000000112077890 */ /* 0x000fc8000fffe0ff */
[----:B------:R-:W-:-:S04]  /*3500*/  UISETP.NE.AND UP0, UPT, UR7, 0x2, UPT ;  /* 0x000000020700788c */ /* 0x000fc8000bf05270 */
[----:B------:R-:W-:Y:S02]  /*3510*/  USEL UR6, URZ, 0x1, UP0 ;  /* 0x00000001ff067887 */ /* 0x000fe40008000000 */
[----:B------:R-:W-:-:S04]  /*3520*/  USEL UR7, UR7, URZ, UP0 ;  /* 0x000000ff07077287 */ /* 0x000fc80008000000 */
[----:B------:R-:W-:Y:S01]  /*3530*/  ULEA UR7, UR7, UR4, 0x3 ;  /* 0x0000000407077291 */ /* 0x000fe2000f8e18ff */
[----:B-1----:R-:W-:-:S04]  /*3540*/  LOP3.LUT R3, R11, UR6, RZ, 0x3c, !PT ;  /* 0x000000060b037c12 */ /* 0x002fc8000f8e3cff */
[----:B------:R-:W-:-:S04]  /*3550*/  SHF.L.U32 R3, R3, 0x1f, RZ ;  /* 0x0000001f03037819 */ /* 0x000fc800000006ff */
[----:B------:R-:W1:Y:S02]  /*3560*/  SYNCS.PHASECHK.TRANS64.TRYWAIT P0, [UR7], R3 ;  /* 0x00000003ff0075a7 */ /* 0x000e640008001107 */
[----:B-1----:R-:W-:Y:S05]  /*3570*/  @!P0 BRA `(.L_x_60) ;  /* 0x0000006400d48947 */ /* 0x002fea0003800000 */
.L_x_153:
[----:B------:R-:W-:Y:S01]  /*3580*/  NOP ;  /* 0x0000000000007918 */ /* 0x000fe20000000000 */
[----:B-1----:R-:W1:Y:S01]  /*3590*/  LDS R0, [UR5+0x14] ;  /* 0x00001405ff007984 */ /* 0x002e620008000800 */
[----:B------:R-:W-:Y:S01]  /*35a0*/  ULOP3.LUT UR6, UR19, 0xffff, URZ, 0xc0, !UPT ;  /* 0x0000ffff13067892 */ /* 0x000fe2000f8ec0ff */
[----:B------:R-:W-:Y:S01]  /*35b0*/  UMOV UR8, 0xffff ;  /* 0x0000ffff00087882 */ /* 0x000fe20000000000 */
[----:B------:R-:W-:Y:S02]  /*35c0*/  UMOV UR4, 0x1 ;  /* 0x0000000100047882 */ /* 0x000fe40000000000 */
[----:B------:R-:W-:-:S04]  /*35d0*/  USHF.R.U32.HI UR6, URZ, 0x5, UR6 ;  /* 0x00000005ff067899 */ /* 0x000fc80008011606 */
[----:B------:R-:W-:Y:S02]  /*35e0*/  USHF.L.U32 UR8, UR8, UR6, URZ ;  /* 0x0000000608087299 */ /* 0x000fe400080006ff */
[----:B------:R-:W-:-:S04]  /*35f0*/  USHF.L.U32 UR4, UR4, UR6, URZ ;  /* 0x0000000604047299 */ /* 0x000fc800080006ff */
[----:B-1----:R-:W-:-:S04]  /*3600*/  LOP3.LUT R0, R0, UR8, RZ, 0xc0, !PT ;  /* 0x0000000800007c12 */ /* 0x002fc8000f8ec0ff */
[----:B------:R-:W-:-:S13]  /*3610*/  ISETP.NE.AND P0, PT, R0, UR8, PT ;  /* 0x0000000800007c0c */ /* 0x000fda000bf05270 */
[----:B------:R-:W-:Y:S05]  /*3620*/  @P0 BRA `(.L_x_61) ;  /* 0x0000000000580947 */ /* 0x000fea0003800000 */
[----:B------:R-:W1:Y:S02]  /*3630*/  LDS R0, [UR5+0x18] ;  /* 0x00001805ff007984 */ /* 0x000e640008000800 */
[----:B-1----:R-:W-:-:S04]  /*3640*/  LOP3.LUT R0, R0, UR4, RZ, 0xc0, !PT ;  /* 0x0000000400007c12 */ /* 0x002fc8000f8ec0ff */
[----:B------:R-:W-:-:S13]  /*3650*/  ISETP.NE.AND P0, PT, R0, UR4, PT ;  /* 0x0000000400007c0c */ /* 0x000fda000bf05270 */
[----:B------:R-:W-:Y:S05]  /*3660*/  @P0 BRA `(.L_x_62) ;  /* 0x00000000003c0947 */ /* 0x000fea0003800000 */
[----:B------:R-:W1:Y:S01]  /*3670*/  S2R R2, SR_LANEID ;  /* 0x0000000000027919 */ /* 0x000e620000000000 */
[----:B------:R-:W-:Y:S01]  /*3680*/  ULOP3.LUT UR8, URZ, UR8, URZ, 0x33, !UPT ;  /* 0x00000008ff087292 */ /* 0x000fe2000f8e33ff */
[----:B------:R-:W-:Y:S01]  /*3690*/  LOP3.LUT R4, RZ, UR4, RZ, 0x33, !PT ;  /* 0x00000004ff047c12 */ /* 0x000fe2000f8e33ff */
[----:B------:R-:W-:Y:S02]  /*36a0*/  VOTEU.ANY UR7, UPT, PT ;  /* 0x0000000000077886 */ /* 0x000fe400038e0100 */
[----:B------:R-:W-:Y:S01]  /*36b0*/  UFLO.U32 UR7, UR7 ;  /* 0x00000007000772bd */ /* 0x000fe200080e0000 */
[----:B------:R-:W2:Y:S01]  /*36c0*/  REDUX UR4, R4 ;  /* 0x00000000040473c4 */ /* 0x000ea20000000000 */
[----:B------:R-:W-:-:S06]  /*36d0*/  IMAD.U32 R0, RZ, RZ, UR8 ;  /* 0x00000008ff007e24 */ /* 0x000fcc000f8e00ff */
[----:B------:R4:W-:Y:S01]  /*36e0*/  UTCATOMSWS.AND URZ, UR8 ;  /* 0x0000000800ff79e3 */ /* 0x0009e20008000000 */
[----:B------:R-:W3:Y:S01]  /*36f0*/  REDUX UR6, R0 ;  /* 0x00000000000673c4 */ /* 0x000ee20000000000 */
[----:B-1----:R-:W-:Y:S01]  /*3700*/  ISETP.EQ.U32.AND P0, PT, R2, UR7, PT ;  /* 0x0000000702007c0c */ /* 0x002fe2000bf02070 */
[----:B--2---:R-:W-:Y:S01]  /*3710*/  IMAD.U32 R2, RZ, RZ, UR4 ;  /* 0x00000004ff027e24 */ /* 0x004fe2000f8e00ff */
[----:B---3--:R-:W-:-:S11]  /*3720*/  MOV R3, UR6 ;  /* 0x0000000600037c02 */ /* 0x008fd60008000f00 */
[----:B------:R4:W-:Y:S04]  /*3730*/  @P0 ATOMS.AND RZ, [UR5+0x14], R3 ;  /* 0x00001403ffff098c */ /* 0x0009e8000a800005 */
[----:B------:R4:W-:Y:S01]  /*3740*/  @P0 ATOMS.AND RZ, [UR5+0x18], R2 ;  /* 0x00001802ffff098c */ /* 0x0009e2000a800005 */
[----:B------:R-:W-:Y:S05]  /*3750*/  BRA `(.L_x_63) ;  /* 0x0000000000147947 */ /* 0x000fea0003800000 */
.L_x_62:
[----:B------:R-:W-:Y:S02]  /*3760*/  MOV R2, 0x3780 ;  /* 0x0000378000027802 */ /* 0x000fe40000000f00 */
[----:B---3-5:R-:W-:Y:S05]  /*3770*/  CALL.REL.NOINC `($__internal_0_$__cuda_sm10x_tcgen05_guardrail_trap_col_being_dealloced_not_returned_by_alloc) ;  /* 0x0000006800bc7944 */ /* 0x028fea0003c00000 */
[----:B------:R-:W-:Y:S05]  /*3780*/  BRA `(.L_x_63) ;  /* 0x0000000000087947 */ /* 0x000fea0003800000 */
.L_x_61:
[----:B------:R-:W-:Y:S02]  /*3790*/  MOV R2, 0x37b0 ;  /* 0x000037b000027802 */ /* 0x000fe40000000f00 */
[----:B---3-5:R-:W-:Y:S05]  /*37a0*/  CALL.REL.NOINC `($__internal_2_$__cuda_sm10x_tcgen05_guardrail_trap_unallocated_columns_being_dealloced) ;  /* 0x0000006800c87944 */ /* 0x028fea0003c00000 */
.L_x_63:
[----:B------:R-:W-:Y:S01]  /*37b0*/  NOP ;  /* 0x0000000000007918 */ /* 0x000fe20000000000 */
[----:B----4-:R-:W-:Y:S05]  /*37c0*/  EXIT ;  /* 0x000000000000794d */ /* 0x010fea0003800000 */
.L_x_47:
[----:B------:R-:W-:Y:S05]  /*37d0*/  BRA.U !UP0, `(.L_x_64) ;  /* 0x0000001508507547 */ /* 0x000fea000b800000 */
[----:B------:R-:W1:Y:S01]  /*37e0*/  LDC R0, c[0x0][0xd30] ;  /* 0x00034c00ff007b82 */ /* 0x000e620000000800 */
[----:B------:R-:W-:Y:S01]  /*37f0*/  UMOV UR4, 0x400 ;  /* 0x0000040000047882 */ /* 0x000fe20000000000 */
[----:B------:R-:W-:Y:S01]  /*3800*/  UISETP.NE.AND UP0, UPT, UR8, 0x2, UPT ;  /* 0x000000020800788c */ /* 0x000fe2000bf05270 */
[----:B------:R-:W-:Y:S01]  /*3810*/  IMAD.MOV.U32 R36, RZ, RZ, 0x1 ;  /* 0x00000001ff247424 */ /* 0x000fe200078e00ff */
[----:B------:R-:W-:Y:S01]  /*3820*/  ULEA UR4, UR37, UR4, 0x18 ;  /* 0x0000000425047291 */ /* 0x000fe2000f8ec0ff */
[----:B------:R-:W-:Y:S01]  /*3830*/  CS2R R34, SRZ ;  /* 0x0000000000227805 */ /* 0x000fe2000001ff00 */
[----:B------:R-:W-:Y:S01]  /*3840*/  IMAD.MOV.U32 R32, RZ, RZ, 0x4000 ;  /* 0x00004000ff207424 */ /* 0x000fe200078e00ff */
[----:B------:R-:W-:Y:S01]  /*3850*/  UPLOP3.LUT UP1, UPT, UPT, UPT, UPT, 0x40, 0x4 ;  /* 0x000000000004789c */ /* 0x000fe20003f2e870 */
[----:B------:R-:W2:Y:S01]  /*3860*/  LDC R27, c[0x0][0x370] ;  /* 0x0000dc00ff1b7b82 */ /* 0x000ea20000000800 */
[----:B------:R-:W-:Y:S02]  /*3870*/  UIADD3 UR5, UPT, UPT, UR4, 0x78, URZ ;  /* 0x0000007804057890 */ /* 0x000fe4000fffe0ff */
[----:B------:R-:W-:-:S02]  /*3880*/  USEL UR6, URZ, 0x1, UP0 ;  /* 0x00000001ff067887 */ /* 0x000fc40008000000 */
[----:B------:R-:W-:Y:S02]  /*3890*/  UIADD3 UR57, UPT, UPT, UR4, 0x60, URZ ;  /* 0x0000006004397890 */ /* 0x000fe4000fffe0ff */
[----:B------:R-:W-:Y:S01]  /*38a0*/  UIADD3 UR49, UPT, UPT, UR4, 0x68, URZ ;  /* 0x0000006804317890 */ /* 0x000fe2000fffe0ff */
[----:B------:R-:W4:Y:S01]  /*38b0*/  LDC R8, c[0x0][0xd0c] ;  /* 0x00034300ff087b82 */ /* 0x000f220000000800 */
[----:B------:R-:W-:Y:S02]  /*38c0*/  UIADD3 UR41, UPT, UPT, UR4, 0x70, URZ ;  /* 0x0000007004297890 */ /* 0x000fe4000fffe0ff */
[----:B------:R-:W-:-:S05]  /*38d0*/  UPRMT UR5, UR37, 0x654, UR5 ;  /* 0x0000065425057896 */ /* 0x000fca0008000005 */
[----:B------:R-:W2:Y:S01]  /*38e0*/  LDC R21, c[0x0][0xd20] ;  /* 0x00034800ff157b82 */ /* 0x000ea20000000800 */
[----:B-1----:R-:W-:-:S07]  /*38f0*/  ISETP.NE.AND P1, PT, R0, 0x1, PT ;  /* 0x000000010000780c */ /* 0x002fce0003f25270 */
[----:B------:R-:W1:Y:S08]  /*3900*/  LDC.64 R38, c[0x0][0x348] ;  /* 0x0000d200ff267b82 */ /* 0x000e700000000a00 */
[----:B------:R-:W1:Y:S08]  /*3910*/  LDC.64 R18, c[0x0][0xa88] ;  /* 0x0002a200ff127b82 */ /* 0x000e700000000a00 */
[----:B------:R-:W1:Y:S08]  /*3920*/  LDC.64 R24, c[0x0][0xd10] ;  /* 0x00034400ff187b82 */ /* 0x000e700000000a00 */
[----:B------:R-:W1:Y:S08]  /*3930*/  LDC.64 R6, c[0x0][0xd18] ;  /* 0x00034600ff067b82 */ /* 0x000e700000000a00 */
[----:B------:R-:W1:Y:S08]  /*3940*/  LDC.64 R4, c[0x0][0xd28] ;  /* 0x00034a00ff047b82 */ /* 0x000e700000000a00 */
[----:B------:R-:W1:Y:S08]  /*3950*/  LDC.64 R22, c[0x0][0xa90] ;  /* 0x0002a400ff167b82 */ /* 0x000e700000000a00 */
[----:B--2-4-:R-:W1:Y:S02]  /*3960*/  LDC R26, c[0x0][0x374] ;  /* 0x0000dd00ff1a7b82 */ /* 0x014e640000000800 */
.L_x_75:
[C---:B------:R-:W-:Y:S02]  /*3970*/  LEA R0, R35.reuse, UR4, 0x3 ;  /* 0x0000000423007c11 */ /* 0x040fe4000f8e18ff */
[----:B------:R-:W-:Y:S02]  /*3980*/  SHF.L.U32 R3, R34, 0x1f, RZ ;  /* 0x0000001f22037819 */ /* 0x000fe400000006ff */
[----:B------:R-:W-:Y:S02]  /*3990*/  LEA R28, R35, UR4, 0x4 ;  /* 0x00000004231c7c11 */ /* 0x000fe4000f8e20ff */
[----:B------:R-:W2:Y:S02]  /*39a0*/  SYNCS.PHASECHK.TRANS64.TRYWAIT P0, [R0+URZ+0xb0], R3 ;  /* 0x0000b003000075a7 */ /* 0x000ea400080011ff */
[----:B--2-4-:R-:W-:Y:S05]  /*39b0*/  @!P0 BRA `(.L_x_65) ;  /* 0x0000006000dc8947 */ /* 0x014fea0003800000 */
.L_x_154:
[----:B---3--:R-:W-:Y:S01]  /*39c0*/  ISETP.GE.AND P0, PT, R2, 0x1, PT ;  /* 0x000000010200780c */ /* 0x008fe20003f06270 */
[----:B------:R-:W3:Y:S01]  /*39d0*/  LDS.128 R28, [R28+0x120] ;  /* 0x000120001c1c7984 */ /* 0x000ee20000000c00 */
[----:B--2---:R-:W-:Y:S01]  /*39e0*/  VIADD R0, R0, 0xc0 ;  /* 0x000000c000007836 */ /* 0x004fe20000000000 */
[----:B------:R-:W-:Y:S01]  /*39f0*/  @!PT LDS RZ, [RZ] ;  /* 0x00000000fffff984 */ /* 0x000fe20000000800 */
[----:B------:R-:W-:Y:S01]  /*3a00*/  @!PT LDS RZ, [RZ] ;  /* 0x00000000fffff984 */ /* 0x000fe20000000800 */
[----:B------:R-:W-:Y:S01]  /*3a10*/  @!PT LDS RZ, [RZ] ;  /* 0x00000000fffff984 */ /* 0x000fe20000000800 */
[----:B------:R-:W-:Y:S01]  /*3a20*/  @!PT LDS RZ, [RZ] ;  /* 0x00000000fffff984 */ /* 0x000fe20000000800 */
[----:B------:R2:W-:Y:S06]  /*3a30*/  MEMBAR.ALL.CTA ;  /* 0x0000000000007992 */ /* 0x0005ec0000008000 */
[----:B--2---:R-:W2:Y:S01]  /*3a40*/  FENCE.VIEW.ASYNC.S ;  /* 0x00000000000073c6 */ /* 0x004ea20000000000 */
[----:B------:R-:W-:Y:S04]  /*3a50*/  PRMT R0, RZ, 0x654, R0 ;  /* 0x00000654ff007816 */ /* 0x000fe80000000000 */
[----:B--2---:R2:W-:Y:S01]  /*3a60*/  SYNCS.ARRIVE.TRANS64.RED.A1T0 RZ, [R0+URZ], RZ ;  /* 0x000000ff00ff79a7 */ /* 0x0045e200081004ff */
[----:B---3--:R-:W-:Y:S11]  /*3a70*/  LOP3.LUT P3, RZ, R30, 0x1, RZ, 0xc0, !PT ;  /* 0x000000011eff7812 */ /* 0x008ff6000786c0ff */
[----:B------:R-:W-:Y:S02]  /*3a80*/  @!UPT UIADD3 URZ, UPT, UPT, URZ, URZ, URZ ;  /* 0x000000fffffff290 */ /* 0x000fe4000fffe0ff */
[----:B------:R-:W-:Y:S02]  /*3a90*/  @P3 MOV R13, R28 ;  /* 0x0000001c000d3202 */ /* 0x000fe40000000f00 */
[----:B------:R-:W-:Y:S01]  /*3aa0*/  @P3 LOP3.LUT R10, R29, 0xffff, RZ, 0xc0, !PT ;  /* 0x0000ffff1d0a3812 */ /* 0x000fe200078ec0ff */
[----:B--2---:R-:W-:Y:S06]  /*3ab0*/  @!P0 BRA `(.L_x_66) ;  /* 0x0000000000a48947 */ /* 0x004fec0003800000 */
[----:B-1----:R-:W-:Y:S01]  /*3ac0*/  IMAD.HI.U32 R42, R26, R7, RZ ;  /* 0x000000071a2a7227 */ /* 0x002fe200078e00ff */
[----:B------:R-:W-:Y:S02]  /*3ad0*/  ISETP.NE.AND P0, PT, R6, 0x1, PT ;  /* 0x000000010600780c */ /* 0x000fe40003f05270 */
[----:B------:R-:W-:Y:S01]  /*3ae0*/  ISETP.NE.AND P2, PT, R2, 0x1, PT ;  /* 0x000000010200780c */ /* 0x000fe20003f45270 */
[-C--:B------:R-:W-:Y:S01]  /*3af0*/  IMAD.HI.U32 R40, R27, R24.reuse, RZ ;  /* 0x000000181b287227 */ /* 0x080fe200078e00ff */
[----:B------:R-:W-:Y:S02]  /*3b00*/  SHF.R.U32.HI R37, RZ, R21, R42 ;  /* 0x00000015ff257219 */ /* 0x000fe4000001162a */
[----:B------:R-:W-:Y:S01]  /*3b10*/  ISETP.NE.AND P4, PT, R8, 0x1, PT ;  /* 0x000000010800780c */ /* 0x000fe20003f85270 */
[----:B-----5:R-:W-:Y:S01]  /*3b20*/  IMAD.HI.U32 R46, R10, R7, RZ ;  /* 0x000000070a2e7227 */ /* 0x020fe200078e00ff */
[----:B------:R-:W-:Y:S02]  /*3b30*/  SHF.R.U32.HI R40, RZ, R25, R40 ;  /* 0x00000019ff287219 */ /* 0x000fe40000011628 */
[----:B------:R-:W-:Y:S01]  /*3b40*/  SEL R3, R26, R37, !P0 ;  /* 0x000000251a037207 */ /* 0x000fe20004000000 */
[----:B------:R-:W-:Y:S01]  /*3b50*/  IMAD.HI.U32 R42, R13, R24, RZ ;  /* 0x000000180d2a7227 */ /* 0x000fe200078e00ff */
[----:B------:R-:W-:Y:S02]  /*3b60*/  SEL R11, R27, R40, !P4 ;  /* 0x000000281b0b7207 */ /* 0x000fe40006000000 */
[----:B------:R-:W-:Y:S01]  /*3b70*/  SHF.R.U32.HI R37, RZ, R21, R46 ;  /* 0x00000015ff257219 */ /* 0x000fe2000001162e */
[-C--:B------:R-:W-:Y:S01]  /*3b80*/  IMAD.HI.U32 R44, R3, R4.reuse, RZ ;  /* 0x00000004032c7227 */ /* 0x080fe200078e00ff */
[----:B------:R-:W-:Y:S02]  /*3b90*/  SHF.R.U32.HI R42, RZ, R25, R42 ;  /* 0x00000019ff2a7219 */ /* 0x000fe4000001162a */
[----:B------:R-:W-:Y:S01]  /*3ba0*/  SEL R9, R10, R37, !P0 ;  /* 0x000000250a097207 */ /* 0x000fe20004000000 */
[-C--:B------:R-:W-:Y:S01]  /*3bb0*/  IMAD.HI.U32 R40, R11, R4.reuse, RZ ;  /* 0x000000040b287227 */ /* 0x080fe200078e00ff */
[-C--:B------:R-:W-:Y:S03]  /*3bc0*/  @P2 SHF.R.U32.HI R3, RZ, R5.reuse, R44 ;  /* 0x00000005ff032219 */ /* 0x080fe6000001162c */
[----:B------:R-:W-:Y:S01]  /*3bd0*/  IMAD.HI.U32 R16, R9, R4, RZ ;  /* 0x0000000409107227 */ /* 0x000fe200078e00ff */
[----:B------:R-:W-:Y:S03]  /*3be0*/  @P2 SHF.R.U32.HI R11, RZ, R5, R40 ;  /* 0x00000005ff0b2219 */ /* 0x000fe60000011628 */
[C---:B------:R-:W-:Y:S01]  /*3bf0*/  IMAD R12, R2.reuse, R3, RZ ;  /* 0x00000003020c7224 */ /* 0x040fe200078e02ff */
[----:B------:R-:W-:Y:S01]  /*3c00*/  SEL R3, R13, R42, !P4 ;  /* 0x0000002a0d037207 */ /* 0x000fe20006000000 */
[C---:B------:R-:W-:Y:S01]  /*3c10*/  IMAD R14, R2.reuse, R11, RZ ;  /* 0x0000000b020e7224 */ /* 0x040fe200078e02ff */
[----:B------:R-:W-:Y:S02]  /*3c20*/  SHF.R.U32.HI R16, RZ, R5, R16 ;  /* 0x00000005ff107219 */ /* 0x000fe40000011610 */
[C---:B------:R-:W-:Y:S02]  /*3c30*/  ISETP.GE.AND P0, PT, R9.reuse, R12, PT ;  /* 0x0000000c0900720c */ /* 0x040fe40003f06270 */
[----:B------:R-:W-:Y:S02]  /*3c40*/  SEL R17, R9, R16, !P2 ;  /* 0x0000001009117207 */ /* 0x000fe40005000000 */
[C---:B------:R-:W-:Y:S03]  /*3c50*/  ISETP.GE.OR P0, PT, R3.reuse, R14, P0 ;  /* 0x0000000e0300720c */ /* 0x040fe60000706670 */
[----:B------:R-:W-:Y:S04]  /*3c60*/  IMAD.MOV R15, RZ, RZ, -R17 ;  /* 0x000000ffff0f7224 */ /* 0x000fe800078e0a11 */
[----:B------:R-:W-:Y:S06]  /*3c70*/  IMAD R15, R2, R15, R9 ;  /* 0x0000000f020f7224 */ /* 0x000fec00078e0209 */
[C---:B------:R-:W-:Y:S05]  /*3c80*/  @!P0 IMAD.HI.U32 R12, R3.reuse, R4, RZ ;  /* 0x00000004030c8227 */ /* 0x040fea00078e00ff */
[----:B------:R-:W-:Y:S04]  /*3c90*/  @!P0 SHF.R.U32.HI R12, RZ, R5, R12 ;  /* 0x00000005ff0c8219 */ /* 0x000fe8000001160c */
[----:B------:R-:W-:Y:S01]  /*3ca0*/  @!P0 SEL R0, R3, R12, !P2 ;  /* 0x0000000c03008207 */ /* 0x000fe20005000000 */
[----:B------:R-:W-:Y:S03]  /*3cb0*/  IMAD.MOV R12, RZ, RZ, -R3 ;  /* 0x000000ffff0c7224 */ /* 0x000fe600078e0a03 */
[----:B------:R-:W-:Y:S01]  /*3cc0*/  @!P0 IADD3 R16, PT, PT, R17, -R0, RZ ;  /* 0x8000000011108210 */ /* 0x000fe20007ffe0ff */
[----:B------:R-:W-:Y:S01]  /*3cd0*/  @!P0 IMAD R0, R11, R15, R0 ;  /* 0x0000000f0b008224 */ /* 0x000fe200078e0200 */
[----:B------:R-:W-:Y:S01]  /*3ce0*/  IADD3 R11, PT, PT, -R9, RZ, RZ ;  /* 0x000000ff090b7210 */ /* 0x000fe20007ffe1ff */
[----:B------:R-:W-:Y:S02]  /*3cf0*/  IMAD R13, R8, R12, R13 ;  /* 0x0000000c080d7224 */ /* 0x000fe400078e020d */
[----:B------:R-:W-:Y:S02]  /*3d00*/  @!P0 IMAD R9, R16, R2, R3 ;  /* 0x0000000210098224 */ /* 0x000fe400078e0203 */
[----:B------:R-:W-:Y:S02]  /*3d10*/  @!P0 IMAD.MOV.U32 R3, RZ, RZ, R0 ;  /* 0x000000ffff038224 */ /* 0x000fe400078e0000 */
[----:B------:R-:W-:Y:S02]  /*3d20*/  IMAD R10, R6, R11, R10 ;  /* 0x0000000b060a7224 */ /* 0x000fe400078e020a */
[----:B------:R-:W-:Y:S02]  /*3d30*/  IMAD R13, R3, R8, R13 ;  /* 0x00000008030d7224 */ /* 0x000fe400078e020d */
[----:B------:R-:W-:Y:S02]  /*3d40*/  IMAD R10, R9, R6, R10 ;  /* 0x00000006090a7224 */ /* 0x000fe400078e020a */
.L_x_66:
[----:B------:R-:W-:Y:S05]  /*3d50*/  BRA.U UP1, `(.L_x_67) ;  /* 0x0000000101107547 */ /* 0x000fea000b800000 */
[----:B------:R-:W-:Y:S04]  /*3d60*/  MOV R0, UR6 ;  /* 0x0000000600007c02 */ /* 0x000fe80008000f00 */
[----:B------:R-:W-:Y:S04]  /*3d70*/  SHF.L.U32 R3, R0, 0x1f, RZ ;  /* 0x0000001f00037819 */ /* 0x000fe800000006ff */
[----:B------:R-:W2:Y:S02]  /*3d80*/  SYNCS.PHASECHK.TRANS64.TRYWAIT P0, [UR4+0xa8], R3 ;  /* 0x0000a803ff0075a7 */ /* 0x000ea40008001104 */
[----:B--2---:R-:W-:Y:S05]  /*3d90*/  @!P0 BRA `(.L_x_68) ;  /* 0x0000005c00f88947 */ /* 0x004fea0003800000 */
.L_x_67:
[----:B-1----:R-:W-:Y:S01]  /*3da0*/  ISETP.NE.U32.AND P0, PT, R22, RZ, PT ;  /* 0x000000ff1600720c */ /* 0x002fe20003f05070 */
[----:B------:R-:W-:Y:S01]  /*3db0*/  USHF.L.U32 UR58, UR11, 0x7, URZ ;  /* 0x000000070b3a7899 */ /* 0x000fe200080006ff */
[----:B------:R-:W-:Y:S02]  /*3dc0*/  R2UR UR59, R20 ;  /* 0x00000000143b72ca */ /* 0x000fe400000e0000 */
[C---:B------:R-:W-:Y:S02]  /*3dd0*/  ISETP.NE.AND.EX P0, PT, R23.reuse, RZ, PT, P0 ;  /* 0x000000ff1700720c */ /* 0x040fe40003f05300 */
[----:B------:R-:W-:Y:S02]  /*3de0*/  ISETP.NE.U32.AND P2, PT, R22, RZ, PT ;  /* 0x000000ff1600720c */ /* 0x000fe40003f45070 */
[----:B------:R-:W-:Y:S02]  /*3df0*/  SHF.L.U32 R11, R36, 0x1f, RZ ;  /* 0x0000001f240b7819 */ /* 0x000fe400000006ff */
[----:B------:R-:W-:Y:S05]  /*3e00*/  ISETP.NE.AND.EX P2, PT, R23, RZ, PT, P2 ;  /* 0x000000ff1700720c */ /* 0x000fea0003f45320 */
[----:B------:R-:W-:Y:S02]  /*3e10*/  USHF.L.U32 UR59, UR59, 0x7, URZ ;  /* 0x000000073b3b7899 */ /* 0x000fe400080006ff */
[----:B------:R-:W-:Y:S10]  /*3e20*/  @!P0 BRA `(.L_x_69) ;  /* 0x00000000002c8947 */ /* 0x000ff40003800000 */
[----:B------:R-:W-:Y:S01]  /*3e30*/  ISETP.NE.U32.AND P0, PT, R18, RZ, PT ;  /* 0x000000ff1200720c */ /* 0x000fe20003f05070 */
[----:B------:R-:W-:Y:S03]  /*3e40*/  IMAD.MOV.U32 R93, RZ, RZ, 0x1 ;  /* 0x00000001ff5d7424 */ /* 0x000fe600078e00ff */
[----:B------:R-:W-:Y:S11]  /*3e50*/  ISETP.NE.AND.EX P0, PT, R19, RZ, PT, P0 ;  /* 0x000000ff1300720c */ /* 0x000ff60003f05300 */
[----:B------:R-:W-:Y:S02]  /*3e60*/  @!UPT UIADD3 URZ, UPT, UPT, URZ, URZ, URZ ;  /* 0x000000fffffff290 */ /* 0x000fe4000fffe0ff */
[----:B------:R-:W1:Y:S01]  /*3e70*/  @P0 LDC.64 R14, c[0x0][0xa88] ;  /* 0x0002a200ff0e0b82 */ /* 0x000e620000000a00 */
[----:B--2---:R-:W-:Y:S04]  /*3e80*/  @P0 IMAD R0, R22, UR36, RZ ;  /* 0x0000002416000c24 */ /* 0x004fe8000f8e02ff */
[----:B-1----:R-:W-:Y:S04]  /*3e90*/  @P0 IMAD.WIDE R14, R0, 0x4, R14 ;  /* 0x00000004000e0825 */ /* 0x002fe800078e020e */
[----:B------:R-:W-:Y:S01]  /*3ea0*/  HFMA2 R0, -RZ, RZ, 0, 5.9604644775390625e-08 ;  /* 0x00000001ff007431 */ /* 0x000fe200000001ff */
[----:B-----5:R1:W5:Y:S04]  /*3eb0*/  @P0 LDG.E R48, desc[UR38][R14.64] ;  /* 0x000000260e300981 */ /* 0x020368000c1e1900 */
[----:B------:R-:W-:Y:S01]  /*3ec0*/  @!P0 PRMT R93, R0, 0x7610, R93 ;  /* 0x00007610005d8816 */ /* 0x000fe2000000005d */
[----:B-1----:R-:W3:Y:S06]  /*3ed0*/  @!P0 LDC R48, c[0x0][0xa80] ;  /* 0x0002a000ff308b82 */ /* 0x002eec0000000800 */
.L_x_69:
[----:B---3-5:R-:W-:Y:S01]  /*3ee0*/  @!P2 ISETP.EQ.AND P0, PT, R48, RZ, PT ;  /* 0x000000ff3000a20c */ /* 0x028fe20003f02270 */
[----:B------:R-:W-:Y:S01]  /*3ef0*/  @!UPT UIADD3 URZ, UPT, UPT, URZ, URZ, URZ ;  /* 0x000000fffffff290 */ /* 0x000fe2000fffe0ff */
[----:B------:R-:W-:Y:S11]  /*3f00*/  @!P2 BRA `(.L_x_70) ;  /* 0x000000000018a947 */ /* 0x000ff60003800000 */
[----:B------:R-:W-:Y:S02]  /*3f10*/  LOP3.LUT P2, RZ, R93, 0xff, RZ, 0xc0, !PT ;  /* 0x000000ff5dff7812 */ /* 0x000fe4000784c0ff */
[----:B------:R-:W-:Y:S04]  /*3f20*/  ISETP.NE.U32.AND P0, PT, R18, RZ, PT ;  /* 0x000000ff1200720c */ /* 0x000fe80003f05070 */
[----:B------:R-:W-:Y:S04]  /*3f30*/  ISETP.NE.AND.EX P0, PT, R19, RZ, PT, P0 ;  /* 0x000000ff1300720c */ /* 0x000fe80003f05300 */
[----:B------:R-:W-:Y:S03]  /*3f40*/  PLOP3.LUT P0, PT, P0, PT, PT, 0x8, 0x80 ;  /* 0x000000000080781c */ /* 0x000fe6000070e170 */
[----:B------:R-:W-:Y:S11]  /*3f50*/  @P2 ISETP.EQ.AND P0, PT, R48, RZ, PT ;  /* 0x000000ff3000220c */ /* 0x000ff60003f02270 */
[----:B------:R-:W-:Y:S02]  /*3f60*/  @!UPT UIADD3 URZ, UPT, UPT, URZ, URZ, URZ ;  /* 0x000000fffffff290 */ /* 0x000fe4000fffe0ff */
.L_x_70:
[----:B------:R-:W1:Y:S01]  /*3f70*/  SYNCS.PHASECHK.TRANS64.TRYWAIT P2, [UR4+0x80], R11 ;  /* 0x0000800bff0075a7 */ /* 0x000e620008041104 */
[----:B------:R-:W-:Y:S04]  /*3f80*/  ELECT P4, URZ, PT ;  /* 0x0000000000ff782f */ /* 0x000fe80003880000 */
[----:B------:R-:W-:Y:S11]  /*3f90*/  PLOP3.LUT P4, PT, P0, P4, PT, 0xf2, 0x2f ;  /* 0x00000000002f781c */ /* 0x000ff60000789e72 */
[----:B------:R-:W-:Y:S02]  /*3fa0*/  @!UPT UIADD3 URZ, UPT, UPT, URZ, URZ, URZ ;  /* 0x000000fffffff290 */ /* 0x000fe4000fffe0ff */
[----:B------:R-:W-:Y:S05]  /*3fb0*/  @!P4 IADD3 R9, P0, PT, R38, 0x780, RZ ;  /* 0x000007802609c810 */ /* 0x000fea0007f1e0ff */
[----:B--2---:R-:W-:Y:S01]  /*3fc0*/  @!P4 IMAD.X R3, RZ, RZ, R39, P0 ;  /* 0x000000ffff03c224 */ /* 0x004fe200000e0627 */
[----:B-1----:R-:W-:Y:S07]  /*3fd0*/  @!P2 BRA `(.L_x_71) ;  /* 0x0000005c0080a947 */ /* 0x002fee0003800000 */
.L_x_157:
[----:B------:R-:W-:Y:S01]  /*3fe0*/  @!P4 R2UR UR8, R9 ;  /* 0x000000000908c2ca */ /* 0x000fe200000e0000 */
[----:B------:R-:W-:Y:S01]  /*3ff0*/  VOTEU.ALL UP3, P4 ;  /* 0x0000000000ff7886 */ /* 0x000fe20002060000 */
[----:B------:R-:W-:Y:S01]  /*4000*/  @!P4 R2UR UR7, R3 ;  /* 0x000000000307c2ca */ /* 0x000fe200000e0000 */
[----:B------:R-:W-:Y:S01]  /*4010*/  VOTEU.ALL UP2, P4 ;  /* 0x0000000000ff7886 */ /* 0x000fe20002040000 */
[----:B------:R-:W-:Y:S01]  /*4020*/  UMOV UR14, 0x0 ;  /* 0x00000000000e7882 */ /* 0x000fe20000000000 */
[----:B------:R-:W-:Y:S01]  /*4030*/  UMOV UR15, 0x10000000 ;  /* 0x10000000000f7882 */ /* 0x000fe20000000000 */
[----:B------:R-:W-:Y:S01]  /*4040*/  @!UP3 UIADD3 UR56, UPT, UPT, UR4, 0x200, URZ ;  /* 0x000002000438b890 */ /* 0x000fe2000fffe0ff */
[----:B-1----:R-:W-:Y:S01]  /*4050*/  @!P4 IMAD.MOV.U32 R0, RZ, RZ, 0x4000 ;  /* 0x00004000ff00c424 */ /* 0x002fe200078e00ff */
[----:B------:R-:W-:Y:S01]  /*4060*/  UMOV UR60, UR36 ;  /* 0x00000024003c7c82 */ /* 0x000fe20008000000 */
[----:B------:R-:W-:Y:S01]  /*4070*/  @!UP3 UIADD3 UR26, UPT, UPT, UR58, 0x20, URZ ;  /* 0x000000203a1ab890 */ /* 0x000fe2000fffe0ff */
[----:B------:R-:W-:Y:S01]  /*4080*/  @!P4 IADD3 R9, P0, PT, R38, 0x780, RZ ;  /* 0x000007802609c810 */ /* 0x000fe20007f1e0ff */
[----:B------:R-:W-:Y:S02]  /*4090*/  @!UP3 UIADD3 UR24, UPT, UPT, UR4, 0x1200, URZ ;  /* 0x000012000418b890 */ /* 0x000fe4000fffe0ff */
[----:B------:R-:W-:Y:S01]  /*40a0*/  IMAD.U32 R14, RZ, RZ, UR8 ;  /* 0x00000008ff0e7e24 */ /* 0x000fe2000f8e00ff */
[----:B------:R-:W-:Y:S01]  /*40b0*/  VOTEU.ALL UP1, P4 ;  /* 0x0000000000ff7886 */ /* 0x000fe20002020000 */
[----:B------:R-:W-:Y:S01]  /*40c0*/  IMAD.U32 R15, RZ, RZ, UR7 ;  /* 0x00000007ff0f7e24 */ /* 0x000fe2000f8e00ff */
[----:B------:R-:W-:Y:S01]  /*40d0*/  UMOV UR25, UR57 ;  /* 0x0000003900197c82 */ /* 0x000fe20008000000 */
[----:B------:R-:W-:Y:S01]  /*40e0*/  UMOV UR27, UR59 ;  /* 0x0000003b001b7c82 */ /* 0x000fe20008000000 */
[----:B------:R-:W-:Y:S01]  /*40f0*/  @!P4 R2UR UR22, R14 ;  /* 0x000000000e16c2ca */ /* 0x000fe200000e0000 */
[----:B------:R-:W-:Y:S01]  /*4100*/  UMOV UR28, UR36 ;  /* 0x00000024001c7c82 */ /* 0x000fe20008000000 */
[----:B------:R-:W-:Y:S01]  /*4110*/  @!P4 R2UR UR23, R15 ;  /* 0x000000000f17c2ca */ /* 0x000fe200000e0000 */
[----:B------:R-:W-:Y:S01]  /*4120*/  @!UP3 UIADD3 UR18, UPT, UPT, UR58, 0x40, URZ ;  /* 0x000000403a12b890 */ /* 0x000fe2000fffe0ff */
[----:B------:R-:W-:Y:S01]  /*4130*/  @!P4 IMAD.X R3, RZ, RZ, R39, P0 ;  /* 0x000000ffff03c224 */ /* 0x000fe200000e0627 */
[----:B------:R-:W-:Y:S01]  /*4140*/  @!UP3 UIADD3 UR16, UPT, UPT, UR4, 0x2200, URZ ;  /* 0x000022000410b890 */ /* 0x000fe2000fffe0ff */
[----:B------:R-:W-:Y:S01]  /*4150*/  VOTEU.ALL UP0, P4 ;  /* 0x0000000000ff7886 */ /* 0x000fe20002000000 */
[----:B------:R-:W-:Y:S01]  /*4160*/  UMOV UR17, UR57 ;  /* 0x0000003900117c82 */ /* 0x000fe20008000000 */
[----:B------:R-:W-:Y:S01]  /*4170*/  UMOV UR19, UR59 ;  /* 0x0000003b00137c82 */ /* 0x000fe20008000000 */
[----:B------:R-:W-:Y:S01]  /*4180*/  UMOV UR20, UR36 ;  /* 0x0000002400147c82 */ /* 0x000fe20008000000 */
[----:B------:R-:W-:Y:S02]  /*4190*/  @!UP3 UIADD3 UR10, UPT, UPT, UR58, 0x60, URZ ;  /* 0x000000603a0ab890 */ /* 0x000fe4000fffe0ff */
[----:B------:R-:W-:Y:S03]  /*41a0*/  @!UP3 UIADD3 UR8, UPT, UPT, UR4, 0x3200, URZ ;  /* 0x000032000408b890 */ /* 0x000fe6000fffe0ff */
[----:B------:R1:W-:Y:S01]  /*41b0*/  @!UP2 UTMALDG.3D [UR56], [UR22], desc[UR14] ;  /* 0x00000e381600a5b4 */ /* 0x0003e20008011000 */
[----:B------:R-:W-:Y:S01]  /*41c0*/  UMOV UR9, UR57 ;  /* 0x0000003900097c82 */ /* 0x000fe20008000000 */
[----:B------:R-:W-:Y:S01]  /*41d0*/  UMOV UR11, UR59 ;  /* 0x0000003b000b7c82 */ /* 0x000fe20008000000 */
[----:B------:R-:W-:Y:S01]  /*41e0*/  UMOV UR12, UR36 ;  /* 0x00000024000c7c82 */ /* 0x000fe20008000000 */
[----:B------:R-:W-:Y:S01]  /*41f0*/  UPRMT UR7, UR37, 0x654, UR57 ;  /* 0x0000065425077896 */ /* 0x000fe20008000039 */
[----:B------:R1:W-:Y:S01]  /*4200*/  @!UP1 UTMALDG.3D [UR24], [UR22], desc[UR14] ;  /* 0x00000e18160095b4 */ /* 0x0003e20008011000 */
[----:B------:R-:W-:Y:S01]  /*4210*/  VOTEU.ALL UP1, P4 ;  /* 0x0000000000ff7886 */ /* 0x000fe20002020000 */
[----:B------:R1:W-:Y:S04]  /*4220*/  @!UP0 UTMALDG.3D [UR16], [UR22], desc[UR14] ;  /* 0x00000e10160085b4 */ /* 0x0003e80008011000 */
[----:B------:R1:W-:Y:S01]  /*4230*/  @!UP1 UTMALDG.3D [UR8], [UR22], desc[UR14] ;  /* 0x00000e08160095b4 */ /* 0x0003e20008011000 */
[----:B------:R1:W-:Y:S01]  /*4240*/  @!P4 SYNCS.ARRIVE.TRANS64.RED.A0TR RZ, [UR4+0x60], R0 ;  /* 0x00006000ffffc9a7 */ /* 0x0003e20008300404 */
[----:B------:R-:W-:Y:S01]  /*4250*/  SYNCS.ARRIVE.TRANS64.RED.A1T0 RZ, [UR7], RZ ;  /* 0x000000ffffff79a7 */ /* 0x000fe20008100407 */
[----:B------:R-:W2:Y:S02]  /*4260*/  SYNCS.PHASECHK.TRANS64.TRYWAIT P2, [UR4+0x88], R11 ;  /* 0x0000880bff0075a7 */ /* 0x000ea40008041104 */
[----:B-12---:R-:W-:Y:S05]  /*4270*/  @!P2 BRA `(.L_x_72) ;  /* 0x0000005800f0a947 */ /* 0x006fea0003800000 */
.L_x_159:
        /* <DEDUP_REMOVED lines=8> */
[----:B------:R-:W-:Y:S01]  /*4300*/  @!UP3 UIADD3 UR48, UPT, UPT, UR4, 0x4200, URZ ;  /* 0x000042000430b890 */ /* 0x000fe2000fffe0ff */
[----:B------:R-:W-:Y:S01]  /*4310*/  @!P4 IADD3 R37, P0, PT, R38, 0x780, RZ ;  /* 0x000007802625c810 */ /* 0x000fe20007f1e0ff */
[----:B------:R-:W-:Y:S01]  /*4320*/  UMOV UR50, UR58 ;  /* 0x0000003a00327c82 */ /* 0x000fe20008000000 */
[----:B------:R-:W-:Y:S01]  /*4330*/  UMOV UR52, UR36 ;  /* 0x0000002400347c82 */ /* 0x000fe20008000000 */
[----:B------:R-:W-:Y:S01]  /*4340*/  @!UP3 UIADD3 UR26, UPT, UPT, UR58, 0x20, URZ ;  /* 0x000000203a1ab890 */ /* 0x000fe2000fffe0ff */
[----:B------:R-:W-:Y:S01]  /*4350*/  IMAD.U32 R14, RZ, RZ, UR8 ;  /* 0x00000008ff0e7e24 */ /* 0x000fe2000f8e00ff */
[----:B------:R-:W-:Y:S01]  /*4360*/  @!UP3 UIADD3 UR24, UPT, UPT, UR4, 0x5200, URZ ;  /* 0x000052000418b890 */ /* 0x000fe2000fffe0ff */
[----:B------:R-:W-:Y:S01]  /*4370*/  IMAD.U32 R15, RZ, RZ, UR7 ;  /* 0x00000007ff0f7e24 */ /* 0x000fe2000f8e00ff */
[----:B------:R-:W-:Y:S01]  /*4380*/  VOTEU.ALL UP1, P4 ;  /* 0x0000000000ff7886 */ /* 0x000fe20002020000 */
[----:B------:R-:W-:Y:S01]  /*4390*/  UMOV UR25, UR49 ;  /* 0x0000003100197c82 */ /* 0x000fe20008000000 */
[----:B------:R-:W-:Y:S01]  /*43a0*/  @!P4 R2UR UR22, R14 ;  /* 0x000000000e16c2ca */ /* 0x000fe200000e0000 */
[----:B------:R-:W-:Y:S01]  /*43b0*/  UMOV UR28, UR36 ;  /* 0x00000024001c7c82 */ /* 0x000fe20008000000 */
[----:B------:R-:W-:Y:S01]  /*43c0*/  @!P4 R2UR UR23, R15 ;  /* 0x000000000f17c2ca */ /* 0x000fe200000e0000 */
[----:B------:R-:W-:Y:S01]  /*43d0*/  UMOV UR27, UR51 ;  /* 0x00000033001b7c82 */ /* 0x000fe20008000000 */
        /* <DEDUP_REMOVED lines=8> */
[----:B------:R-:W-:Y:S02]  /*4460*/  @!UP3 UIADD3 UR8, UPT, UPT, UR4, 0x7200, URZ ;  /* 0x000072000408b890 */ /* 0x000fe4000fffe0ff */
        /* <DEDUP_REMOVED lines=13> */
.L_x_161:
[----:B------:R-:W2:Y:S01]  /*4540*/  LDC.64 R16, c[0x0][0xd10] ;  /* 0x00034400ff107b82 */ /* 0x000ea20000000a00 */
[----:B------:R-:W-:Y:S01]  /*4550*/  @!P4 R2UR UR8, R37 ;  /* 0x000000002508c2ca */ /* 0x000fe200000e0000 */
[----:B------:R-:W-:Y:S01]  /*4560*/  VOTEU.ALL UP3, P4 ;  /* 0x0000000000ff7886 */ /* 0x000fe20002060000 */
[----:B------:R-:W-:Y:S01]  /*4570*/  @!P4 R2UR UR7, R20 ;  /* 0x000000001407c2ca */ /* 0x000fe200000e0000 */
[----:B------:R-:W-:Y:S01]  /*4580*/  VOTEU.ALL UP2, P4 ;  /* 0x0000000000ff7886 */ /* 0x000fe20002040000 */
[----:B------:R-:W-:Y:S03]  /*4590*/  UMOV UR14, 0x0 ;  /* 0x00000000000e7882 */ /* 0x000fe60000000000 */
[----:B------:R-:W3:Y:S01]  /*45a0*/  LDC.64 R14, c[0x0][0xd18] ;  /* 0x00034600ff0e7b82 */ /* 0x000ee20000000a00 */
[----:B------:R-:W-:Y:S01]  /*45b0*/  @!UP3 UIADD3 UR43, UPT, UPT, UR59, 0x40, URZ ;  /* 0x000000403b2bb890 */ /* 0x000fe2000fffe0ff */
[----:B------:R-:W-:Y:S01]  /*45c0*/  @!P4 IMAD.MOV.U32 R20, RZ, RZ, 0x4000 ;  /* 0x00004000ff14c424 */ /* 0x000fe200078e00ff */
[----:B------:R-:W-:Y:S01]  /*45d0*/  @!UP3 UIADD3 UR40, UPT, UPT, UR4, 0x8200, URZ ;  /* 0x000082000428b890 */ /* 0x000fe2000fffe0ff */
[----:B------:R-:W-:Y:S01]  /*45e0*/  @P3 SHF.R.U32.HI R33, RZ, 0x10, R29 ;  /* 0x00000010ff213819 */ /* 0x000fe2000001161d */
[----:B------:R-:W-:Y:S03]  /*45f0*/  UMOV UR15, 0x10000000 ;  /* 0x10000000000f7882 */ /* 0x000fe60000000000 */
[----:B-1----:R-:W1:Y:S01]  /*4600*/  @!P1 LDC R0, c[0x0][0xd20] ;  /* 0x00034800ff009b82 */ /* 0x002e620000000800 */
[----:B------:R-:W-:Y:S01]  /*4610*/  UMOV UR42, UR58 ;  /* 0x0000003a002a7c82 */ /* 0x000fe20008000000 */
[----:B------:R-:W-:Y:S01]  /*4620*/  IMAD.U32 R40, RZ, RZ, UR8 ;  /* 0x00000008ff287e24 */ /* 0x000fe2000f8e00ff */
[----:B------:R-:W-:Y:S05]  /*4630*/  UMOV UR44, UR36 ;  /* 0x00000024002c7c82 */ /* 0x000fea0008000000 */
[----:B------:R-:W4:Y:S01]  /*4640*/  @!P1 LDC R3, c[0x0][0xd0c] ;  /* 0x00034300ff039b82 */ /* 0x000f220000000800 */
[----:B------:R-:W-:Y:S01]  /*4650*/  IMAD.U32 R41, RZ, RZ, UR7 ;  /* 0x00000007ff297e24 */ /* 0x000fe2000f8e00ff */
[----:B------:R-:W-:Y:S01]  /*4660*/  @!UP3 UIADD3 UR26, UPT, UPT, UR58, 0x20, URZ ;  /* 0x000000203a1ab890 */ /* 0x000fe2000fffe0ff */
[----:B------:R-:W-:Y:S01]  /*4670*/  @!P4 R2UR UR22, R40 ;  /* 0x000000002816c2ca */ /* 0x000fe200000e0000 */
[----:B------:R-:W-:Y:S01]  /*4680*/  @!UP3 UIADD3 UR24, UPT, UPT, UR4, 0x9200, URZ ;  /* 0x000092000418b890 */ /* 0x000fe2000fffe0ff */
[----:B------:R-:W-:Y:S01]  /*4690*/  VIADD R35, R35, 0x1 ;  /* 0x0000000123237836 */ /* 0x000fe20000000000 */
[----:B------:R-:W-:Y:S01]  /*46a0*/  @!P4 R2UR UR23, R41 ;  /* 0x000000002917c2ca */ /* 0x000fe200000e0000 */
[----:B------:R-:W-:Y:S01]  /*46b0*/  VOTEU.ALL UP1, P4 ;  /* 0x0000000000ff7886 */ /* 0x000fe20002020000 */
[----:B------:R-:W-:Y:S01]  /*46c0*/  UMOV UR25, UR41 ;  /* 0x0000002900197c82 */ /* 0x000fe20008000000 */
[----:B------:R-:W-:Y:S01]  /*46d0*/  UMOV UR28, UR36 ;  /* 0x00000024001c7c82 */ /* 0x000fe20008000000 */
[----:B------:R-:W-:Y:S01]  /*46e0*/  UMOV UR27, UR43 ;  /* 0x0000002b001b7c82 */ /* 0x000fe20008000000 */
[----:B------:R-:W-:Y:S02]  /*46f0*/  @!UP3 UIADD3 UR18, UPT, UPT, UR58, 0x40, URZ ;  /* 0x000000403a12b890 */ /* 0x000fe4000fffe0ff */
[----:B------:R-:W-:Y:S01]  /*4700*/  @!UP3 UIADD3 UR16, UPT, UPT, UR4, 0xa200, URZ ;  /* 0x0000a2000410b890 */ /* 0x000fe2000fffe0ff */
[----:B------:R-:W-:Y:S01]  /*4710*/  VOTEU.ALL UP0, P4 ;  /* 0x0000000000ff7886 */ /* 0x000fe20002000000 */
[----:B------:R-:W-:Y:S01]  /*4720*/  UMOV UR17, UR41 ;  /* 0x0000002900117c82 */ /* 0x000fe20008000000 */
[----:B------:R-:W-:Y:S01]  /*4730*/  UMOV UR20, UR36 ;  /* 0x0000002400147c82 */ /* 0x000fe20008000000 */
[----:B------:R-:W-:Y:S02]  /*4740*/  UMOV UR19, UR43 ;  /* 0x0000002b00137c82 */ /* 0x000fe40008000000 */
[----:B------:R1:W-:Y:S01]  /*4750*/  @!UP2 UTMALDG.3D [UR40], [UR22], desc[UR14] ;  /* 0x00000e281600a5b4 */ /* 0x0003e20008011000 */
[----:B------:R-:W-:Y:S02]  /*4760*/  @!UP3 UIADD3 UR10, UPT, UPT, UR58, 0x60, URZ ;  /* 0x000000603a0ab890 */ /* 0x000fe4000fffe0ff */
[----:B------:R-:W-:Y:S01]  /*4770*/  @!UP3 UIADD3 UR8, UPT, UPT, UR4, 0xb200, URZ ;  /* 0x0000b2000408b890 */ /* 0x000fe2000fffe0ff */
[----:B------:R-:W-:Y:S01]  /*4780*/  UMOV UR9, UR41 ;  /* 0x0000002900097c82 */ /* 0x000fe20008000000 */
[----:B------:R-:W-:Y:S01]  /*4790*/  UMOV UR12, UR36 ;  /* 0x00000024000c7c82 */ /* 0x000fe20008000000 */
[----:B------:R-:W-:Y:S01]  /*47a0*/  UMOV UR11, UR43 ;  /* 0x0000002b000b7c82 */ /* 0x000fe20008000000 */
[----:B------:R1:W-:Y:S01]  /*47b0*/  @!UP1 UTMALDG.3D [UR24], [UR22], desc[UR14] ;  /* 0x00000e18160095b4 */ /* 0x0003e20008011000 */
[----:B------:R-:W-:Y:S01]  /*47c0*/  VOTEU.ALL UP1, P4 ;  /* 0x0000000000ff7886 */ /* 0x000fe20002020000 */
[----:B------:R-:W-:Y:S01]  /*47d0*/  UPRMT UR7, UR37, 0x654, UR41 ;  /* 0x0000065425077896 */ /* 0x000fe20008000029 */
[----:B--2---:R-:W-:Y:S01]  /*47e0*/  @!P1 IMAD.HI.U32 R12, R13, R16, RZ ;  /* 0x000000100d0c9227 */ /* 0x004fe200078e00ff */
[----:B---3--:R-:W-:Y:S02]  /*47f0*/  @!P1 ISETP.NE.AND P0, PT, R14, 0x1, PT ;  /* 0x000000010e00980c */ /* 0x008fe40003f05270 */
[----:B----4-:R-:W-:Y:S01]  /*4800*/  @!P1 ISETP.NE.AND P2, PT, R3, 0x1, PT ;  /* 0x000000010300980c */ /* 0x010fe20003f45270 */
[C---:B------:R-:W-:Y:S01]  /*4810*/  @!P1 IMAD.HI.U32 R9, R10.reuse, R15, RZ ;  /* 0x0000000f0a099227 */ /* 0x040fe200078e00ff */
[----:B------:R2:W-:Y:S02]  /*4820*/  @!UP0 UTMALDG.3D [UR16], [UR22], desc[UR14] ;  /* 0x00000e10160085b4 */ /* 0x0005e40008011000 */
[----:B------:R-:W-:Y:S02]  /*4830*/  @!P1 SHF.R.U32.HI R12, RZ, R17, R12 ;  /* 0x00000011ff0c9219 */ /* 0x000fe4000001160c */
[----:B-1----:R-:W-:Y:S02]  /*4840*/  @!P1 SHF.R.U32.HI R9, RZ, R0, R9 ;  /* 0x00000000ff099219 */ /* 0x002fe40000011609 */
[----:B------:R-:W-:Y:S01]  /*4850*/  @!P1 SEL R12, R13, R12, !P2 ;  /* 0x0000000c0d0c9207 */ /* 0x000fe20005000000 */
[----:B------:R2:W-:Y:S01]  /*4860*/  @!UP1 UTMALDG.3D [UR8], [UR22], desc[UR14] ;  /* 0x00000e08160095b4 */ /* 0x0005e20008011000 */
[----:B------:R2:W-:Y:S01]  /*4870*/  @!P4 SYNCS.ARRIVE.TRANS64.RED.A0TR RZ, [UR4+0x70], R20 ;  /* 0x00007014ffffc9a7 */ /* 0x0005e20008300404 */
[----:B------:R-:W-:Y:S05]  /*4880*/  @!P1 SEL R9, R10, R9, !P0 ;  /* 0x000000090a099207 */ /* 0x000fea0004000000 */
[----:B------:R-:W-:Y:S02]  /*4890*/  @!P1 IMAD.IADD R0, R9, 0x1, -R12 ;  /* 0x0000000109009824 */ /* 0x000fe400078e0a0c */
[----:B------:R-:W-:Y:S02]  /*48a0*/  @!P1 IMAD.IADD R9, R12, 0x1, -R9 ;  /* 0x000000010c099824 */ /* 0x000fe400078e0a09 */
[----:B------:R-:W-:Y:S02]  /*48b0*/  @!P1 IMAD R13, R0, R3, R13 ;  /* 0x00000003000d9224 */ /* 0x000fe400078e020d */
[----:B------:R-:W-:Y:S01]  /*48c0*/  @!P1 IMAD R10, R9, R14, R10 ;  /* 0x0000000e090a9224 */ /* 0x000fe200078e020a */
[----:B------:R-:W-:Y:S01]  /*48d0*/  SYNCS.ARRIVE.TRANS64.RED.A1T0 RZ, [UR7], RZ ;  /* 0x000000ffffff79a7 */ /* 0x000fe20008100407 */
[----:B------:R-:W1:Y:S02]  /*48e0*/  SYNCS.PHASECHK.TRANS64.TRYWAIT P5, [UR4+0x98], R11 ;  /* 0x0000980bff0075a7 */ /* 0x000e6400080a1104 */
[----:B-12---:R-:W-:Y:S05]  /*48f0*/  @!P5 BRA `(.L_x_74) ;  /* 0x000000540080d947 */ /* 0x006fea0003800000 */
.L_x_163:
[----:B------:R-:W-:Y:S01]  /*4900*/  @!P4 IADD3 R3, P0, PT, R38, 0x780, RZ ;  /* 0x000007802603c810 */ /* 0x000fe20007f1e0ff */
[----:B------:R-:W-:Y:S01]  /*4910*/  VOTEU.ALL UP2, P4 ;  /* 0x0000000000ff7886 */ /* 0x000fe20002040000 */
[----:B------:R-:W-:Y:S01]  /*4920*/  UMOV UR14, 0x0 ;  /* 0x00000000000e7882 */ /* 0x000fe20000000000 */
[----:B------:R-:W-:Y:S01]  /*4930*/  UMOV UR15, 0x10000000 ;  /* 0x10000000000f7882 */ /* 0x000fe20000000000 */
[----:B------:R-:W-:Y:S01]  /*4940*/  @!P4 R2UR UR8, R3 ;  /* 0x000000000308c2ca */ /* 0x000fe200000e0000 */
[----:B-1----:R-:W-:Y:S01]  /*4950*/  @!P4 IMAD.X R0, RZ, RZ, R39, P0 ;  /* 0x000000ffff00c224 */ /* 0x002fe200000e0627 */
[----:B------:R-:W-:Y:S01]  /*4960*/  UMOV UR34, UR58 ;  /* 0x0000003a00227c82 */ /* 0x000fe20008000000 */
[----:B------:R-:W-:Y:S01]  /*4970*/  VOTEU.ALL UP1, P4 ;  /* 0x0000000000ff7886 */ /* 0x000fe20002020000 */
[----:B------:R-:W-:Y:S01]  /*4980*/  UMOV UR12, UR36 ;  /* 0x00000024000c7c82 */ /* 0x000fe20008000000 */
[----:B------:R-:W-:Y:S01]  /*4990*/  VOTEU.ALL UP3, P4 ;  /* 0x0000000000ff7886 */ /* 0x000fe20002060000 */
[----:B------:R-:W-:Y:S01]  /*49a0*/  @!P4 R2UR UR7, R0 ;  /* 0x000000000007c2ca */ /* 0x000fe200000e0000 */
[----:B------:R-:W-:Y:S01]  /*49b0*/  VOTEU.ALL UP0, P4 ;  /* 0x0000000000ff7886 */ /* 0x000fe20002000000 */
[----:B------:R-:W-:Y:S01]  /*49c0*/  UMOV UR28, UR36 ;  /* 0x00000024001c7c82 */ /* 0x000fe20008000000 */
[----:B------:R-:W-:Y:S01]  /*49d0*/  UMOV UR20, UR36 ;  /* 0x0000002400147c82 */ /* 0x000fe20008000000 */
[----:B------:R-:W-:Y:S01]  /*49e0*/  @!UP3 UIADD3 UR33, UPT, UPT, UR4, 0x78, URZ ;  /* 0x000000780421b890 */ /* 0x000fe2000fffe0ff */
[----:B------:R-:W-:Y:S01]  /*49f0*/  IMAD.IADD R0, R13, 0x1, R92 ;  /* 0x000000010d007824 */ /* 0x000fe200078e025c */
[----:B------:R-:W-:Y:S01]  /*4a00*/  @!UP3 UIADD3 UR35, UPT, UPT, UR59, 0x60, URZ ;  /* 0x000000603b23b890 */ /* 0x000fe2000fffe0ff */
[----:B------:R-:W-:Y:S01]  /*4a10*/  IMAD.U32 R14, RZ, RZ, UR8 ;  /* 0x00000008ff0e7e24 */ /* 0x000fe2000f8e00ff */
[----:B------:R-:W-:Y:S01]  /*4a20*/  @!UP3 UIADD3 UR32, UPT, UPT, UR4, 0xc200, URZ ;  /* 0x0000c2000420b890 */ /* 0x000fe2000fffe0ff */
[----:B------:R-:W-:Y:S01]  /*4a30*/  ISETP.NE.AND P0, PT, R35, 0x2, PT ;  /* 0x000000022300780c */ /* 0x000fe20003f05270 */
[----:B------:R-:W-:Y:S01]  /*4a40*/  @!UP3 UIADD3 UR10, UPT, UPT, UR58, 0x20, URZ ;  /* 0x000000203a0ab890 */ /* 0x000fe2000fffe0ff */
[----:B------:R-:W-:Y:S01]  /*4a50*/  LOP3.LUT R36, R36, 0x1, RZ, 0x3c, !PT ;  /* 0x0000000124247812 */ /* 0x000fe200078e3cff */
[----:B------:R-:W-:Y:S01]  /*4a60*/  @!UP3 UIADD3 UR8, UPT, UPT, UR4, 0xd200, URZ ;  /* 0x0000d2000408b890 */ /* 0x000fe2000fffe0ff */
[----:B------:R-:W-:Y:S01]  /*4a70*/  IMAD.U32 R15, RZ, RZ, UR7 ;  /* 0x00000007ff0f7e24 */ /* 0x000fe2000f8e00ff */
[----:B------:R-:W-:Y:S01]  /*4a80*/  @!P4 R2UR UR22, R14 ;  /* 0x000000000e16c2ca */ /* 0x000fe200000e0000 */
[----:B------:R-:W-:Y:S01]  /*4a90*/  UMOV UR9, UR33 ;  /* 0x0000002100097c82 */ /* 0x000fe20008000000 */
[----:B------:R-:W-:Y:S01]  /*4aa0*/  UMOV UR11, UR35 ;  /* 0x00000023000b7c82 */ /* 0x000fe20008000000 */
[----:B------:R-:W-:Y:S01]  /*4ab0*/  @!UP3 UIADD3 UR26, UPT, UPT, UR58, 0x40, URZ ;  /* 0x000000403a1ab890 */ /* 0x000fe2000fffe0ff */
[----:B------:R-:W-:Y:S01]  /*4ac0*/  @!P4 R2UR UR23, R15 ;  /* 0x000000000f17c2ca */ /* 0x000fe200000e0000 */
[----:B------:R-:W-:Y:S01]  /*4ad0*/  @!UP3 UIADD3 UR24, UPT, UPT, UR4, 0xe200, URZ ;  /* 0x0000e2000418b890 */ /* 0x000fe2000fffe0ff */
[----:B------:R-:W-:Y:S01]  /*4ae0*/  SEL R3, RZ, 0x1, P0 ;  /* 0x00000001ff037807 */ /* 0x000fe20000000000 */
[----:B------:R-:W-:Y:S01]  /*4af0*/  UMOV UR25, UR33 ;  /* 0x0000002100197c82 */ /* 0x000fe20008000000 */
[----:B------:R-:W-:Y:S01]  /*4b00*/  UMOV UR27, UR35 ;  /* 0x00000023001b7c82 */ /* 0x000fe20008000000 */
[----:B------:R-:W-:Y:S01]  /*4b10*/  @!UP3 UIADD3 UR18, UPT, UPT, UR58, 0x60, URZ ;  /* 0x000000603a12b890 */ /* 0x000fe2000fffe0ff */
[----:B------:R-:W-:Y:S01]  /*4b20*/  LOP3.LUT R34, R34, R3, RZ, 0x3c, !PT ;  /* 0x0000000322227212 */ /* 0x000fe200078e3cff */
[----:B------:R-:W-:Y:S01]  /*4b30*/  @!UP3 UIADD3 UR16, UPT, UPT, UR4, 0xf200, URZ ;  /* 0x0000f2000410b890 */ /* 0x000fe2000fffe0ff */
[----:B------:R-:W-:Y:S01]  /*4b40*/  IMAD.IADD R20, R10, 0x1, R81 ;  /* 0x000000010a147824 */ /* 0x000fe200078e0251 */
[----:B------:R-:W-:Y:S01]  /*4b50*/  UMOV UR17, UR33 ;  /* 0x0000002100117c82 */ /* 0x000fe20008000000 */
[----:B------:R-:W-:Y:S01]  /*4b60*/  UMOV UR19, UR35 ;  /* 0x0000002300137c82 */ /* 0x000fe20008000000 */
[----:B------:R-:W-:Y:S02]  /*4b70*/  SEL R35, R35, RZ, P0 ;  /* 0x000000ff23237207 */ /* 0x000fe40000000000 */
[----:B------:R1:W-:Y:S01]  /*4b80*/  @!UP2 UTMALDG.3D [UR32], [UR22], desc[UR14] ;  /* 0x00000e201600a5b4 */ /* 0x0003e20008011000 */
[----:B------:R2:W-:Y:S01]  /*4b90*/  @!UP1 UTMALDG.3D [UR8], [UR22], desc[UR14] ;  /* 0x00000e08160095b4 */ /* 0x0005e20008011000 */
[----:B------:R-:W-:Y:S01]  /*4ba0*/  VOTEU.ALL UP1, P4 ;  /* 0x0000000000ff7886 */ /* 0x000fe20002020000 */
[----:B------:R4:W-:Y:S04]  /*4bb0*/  @!UP0 UTMALDG.3D [UR24], [UR22], desc[UR14] ;  /* 0x00000e18160085b4 */ /* 0x0009e80008011000 */
[----:B------:R4:W-:Y:S01]  /*4bc0*/  @!UP1 UTMALDG.3D [UR16], [UR22], desc[UR14] ;  /* 0x00000e10160095b4 */ /* 0x0009e20008011000 */
[----:B------:R4:W-:Y:S01]  /*4bd0*/  @!P4 SYNCS.ARRIVE.TRANS64.RED.A0TR RZ, [UR4+0x78], R32 ;  /* 0x00007820ffffc9a7 */ /* 0x0009e20008300404 */
[----:B------:R-:W-:Y:S01]  /*4be0*/  UPLOP3.LUT UP1, UPT, UPT, UPT, UPT, 0x80, 0x8 ;  /* 0x000000000008789c */ /* 0x000fe20003f2f070 */
[----:B-1----:R-:W-:Y:S01]  /*4bf0*/  @P3 R2UR UR36, R33 ;  /* 0x00000000212432ca */ /* 0x002fe200000e0000 */
[----:B------:R-:W-:Y:S01]  /*4c00*/  SYNCS.ARRIVE.TRANS64.RED.A1T0 RZ, [UR5], RZ ;  /* 0x000000ffffff79a7 */ /* 0x000fe20008100405 */
[----:B--2---:R-:W-:Y:S01]  /*4c10*/  R2UR UR11, R0 ;  /* 0x00000000000b72ca */ /* 0x004fe200000e0000 */
[----:B------:R-:W-:Y:S03]  /*4c20*/  @!UPT UIADD3 URZ, UPT, UPT, URZ, URZ, URZ ;  /* 0x000000fffffff290 */ /* 0x000fe6000fffe0ff */
[----:B------:R-:W-:Y:S11]  /*4c30*/  @P3 BRA `(.L_x_75) ;  /* 0xffffffec004c3947 */ /* 0x000ff6000383ffff */
[----:B------:R-:W-:-:S04]  /*4c40*/  SHF.L.U32 R3, R36, 0x1f, RZ ;  /* 0x0000001f24037819 */ /* 0x000fc800000006ff */
[----:B------:R-:W1:Y:S02]  /*4c50*/  SYNCS.PHASECHK.TRANS64.TRYWAIT P0, [UR4+0x80], R3 ;  /* 0x00008003ff0075a7 */ /* 0x000e640008001104 */
[----:B-1----:R-:W-:Y:S05]  /*4c60*/  @!P0 BRA `(.L_x_76) ;  /* 0x0000005000bc8947 */ /* 0x002fea0003800000 */
.L_x_165:
[----:B------:R-:W2:Y:S02]  /*4c70*/  SYNCS.PHASECHK.TRANS64.TRYWAIT P0, [UR4+0x88], R3 ;  /* 0x00008803ff0075a7 */ /* 0x000ea40008001104 */
[----:B--2---:R-:W-:Y:S05]  /*4c80*/  @!P0 BRA `(.L_x_77) ;  /* 0x0000005000cc8947 */ /* 0x004fea0003800000 */
.L_x_167:
[----:B------:R-:W2:Y:S02]  /*4c90*/  SYNCS.PHASECHK.TRANS64.TRYWAIT P0, [UR4+0x90], R3 ;  /* 0x00009003ff0075a7 */ /* 0x000ea40008001104 */
[----:B--2---:R-:W-:Y:S05]  /*4ca0*/  @!P0 BRA `(.L_x_78) ;  /* 0x0000005000dc8947 */ /* 0x004fea0003800000 */
.L_x_169:
[----:B-1----:R-:W-:-:S07]  /*4cb0*/  MOV R0, UR4 ;  /* 0x0000000400007c02 */ /* 0x002fce0008000f00 */
.L_x_79:
[----:B-1----:R-:W-:-:S04]  /*4cc0*/  SHF.L.U32 R3, R36, 0x1f, RZ ;  /* 0x0000001f24037819 */ /* 0x002fc800000006ff */
[----:B------:R1:W2:Y:S03]  /*4cd0*/  SYNCS.PHASECHK.TRANS64.TRYWAIT P0, [R0+URZ+0x98], R3 ;  /* 0x00009803000075a7 */ /* 0x0002a600080011ff */
[----:B--2---:R-:W-:Y:S05]  /*4ce0*/  @!P0 NANOSLEEP.SYNCS 0x989680 ;  /* 0x009896800000895d */ /* 0x004fea0003900000 */
[----:B------:R-:W2:Y:S02]  /*4cf0*/  @!P0 SYNCS.PHASECHK.TRANS64 P0, [R0+URZ+0x98], R3 ;  /* 0x00009803000085a7 */ /* 0x000ea400080010ff */
[----:B--2-4-:R-:W-:Y:S05]  /*4d00*/  @P0 EXIT ;  /* 0x000000000000094d */ /* 0x014fea0003800000 */
[----:B------:R-:W-:Y:S05]  /*4d10*/  BRA `(.L_x_79) ;  /* 0xfffffffc00e87947 */ /* 0x000fea000383ffff */
.L_x_64:
[----:B------:R-:W-:-:S06]  /*4d20*/  UISETP.GE.AND UP0, UPT, UR8, 0x4, UPT ;  /* 0x000000040800788c */ /* 0x000fcc000bf06270 */
[----:B------:R-:W-:-:S13]  /*4d30*/  PLOP3.LUT P0, PT, PT, PT, UP0, 0x80, 0x8 ;  /* 0x000000000008781c */ /* 0x000fda0003f0f008 */
[----:B------:R-:W-:Y:S05]  /*4d40*/  @!P0 EXIT ;  /* 0x000000000000894d */ /* 0x000fea0003800000 */
[----:B------:R-:W-:Y:S01]  /*4d50*/  BAR.SYNC.DEFER_BLOCKING 0x6, 0xa0 ;  /* 0x0182800000007b1d */ /* 0x000fe20000010000 */
[C---:B------:R-:W-:Y:S01]  /*4d60*/  IMAD.SHL.U32 R4, R107.reuse, 0x4, RZ ;  /* 0x000000046b047824 */ /* 0x040fe200078e00ff */
[C---:B------:R-:W-:Y:S01]  /*4d70*/  R2P PR, R107.reuse, 0x18 ;  /* 0x000000186b007804 */ /* 0x040fe20000000000 */
[C---:B------:R-:W-:Y:S02]  /*4d80*/  IMAD.SHL.U32 R101, R107.reuse, 0x80, RZ ;  /* 0x000000806b657824 */ /* 0x040fe400078e00ff */
[----:B------:R-:W-:Y:S01]  /*4d90*/  HFMA2 R106, -RZ, RZ, 0, 9.5367431640625e-06 ;  /* 0x000000a0ff6a7431 */ /* 0x000fe200000001ff */
[----:B------:R-:W-:Y:S01]  /*4da0*/  SHF.L.U32 R45, R107, 0x10, RZ ;  /* 0x000000106b2d7819 */ /* 0x000fe200000006ff */
[----:B------:R-:W-:Y:S01]  /*4db0*/  UMOV UR46, 0x400 ;  /* 0x00000400002e7882 */ /* 0x000fe20000000000 */
[----:B------:R-:W1:Y:S01]  /*4dc0*/  LDC R97, c[0x0][0x370] ;  /* 0x0000dc00ff617b82 */ /* 0x000e620000000800 */
[----:B------:R-:W-:Y:S01]  /*4dd0*/  ULEA UR46, UR37, UR46, 0x18 ;  /* 0x0000002e252e7291 */ /* 0x000fe2000f8ec0ff */
[----:B------:R-:W-:Y:S01]  /*4de0*/  LOP3.LUT R101, R101, 0x307c, R4, 0xc8, !PT ;  /* 0x0000307c65657812 */ /* 0x000fe200078ec804 */
[----:B------:R-:W-:Y:S01]  /*4df0*/  HFMA2 R111, -RZ, RZ, 0, 0 ;  /* 0x00000000ff6f7431 */ /* 0x000fe200000001ff */
[----:B------:R-:W-:Y:S01]  /*4e00*/  LOP3.LUT R45, R45, 0x600000, RZ, 0xc0, !PT ;  /* 0x006000002d2d7812 */ /* 0x000fe200078ec0ff */
[----:B------:R-:W-:Y:S01]  /*4e10*/  UIADD3 UR4, UPT, UPT, UR46, 0x200, URZ ;  /* 0x000002002e047890 */ /* 0x000fe2000fffe0ff */
[----:B------:R-:W-:Y:S01]  /*4e20*/  LOP3.LUT R107, R107, 0x60, RZ, 0xc0, !PT ;  /* 0x000000606b6b7812 */ /* 0x000fe200078ec0ff */
[----:B------:R-:W-:Y:S01]  /*4e30*/  VIADD R95, R101, UR46 ;  /* 0x0000002e655f7c36 */ /* 0x000fe20008000000 */
[----:B------:R-:W2:Y:S01]  /*4e40*/  LDC R42, c[0x0][0xd0c] ;  /* 0x00034300ff2a7b82 */ /* 0x000ea20000000800 */
[----:B------:R-:W-:Y:S01]  /*4e50*/  IMAD.MOV.U32 R105, RZ, RZ, 0x1 ;  /* 0x00000001ff697424 */ /* 0x000fe200078e00ff */
[----:B------:R-:W-:Y:S01]  /*4e60*/  MOV R44, RZ ;  /* 0x000000ff002c7202 */ /* 0x000fe20000000f00 */
[C---:B------:R-:W-:Y:S01]  /*4e70*/  VIADD R3, R95.reuse, 0x200 ;  /* 0x000002005f037836 */ /* 0x040fe20000000000 */
[----:B------:R-:W-:Y:S01]  /*4e80*/  IADD3 R99, PT, PT, R95, 0x340, RZ ;  /* 0x000003405f637810 */ /* 0x000fe20007ffe0ff */
[----:B------:R-:W-:Y:S01]  /*4e90*/  IMAD.MOV.U32 R104, RZ, RZ, RZ ;  /* 0x000000ffff687224 */ /* 0x000fe200078e00ff */
[----:B------:R-:W-:Y:S01]  /*4ea0*/  SEL R106, R106, 0x60, !P3 ;  /* 0x000000606a6a7807 */ /* 0x000fe20005800000 */
[----:B------:R-:W-:Y:S01]  /*4eb0*/  @P4 VIADD R99, R3, 0xc0 ;  /* 0x000000c003634836 */ /* 0x000fe20000000000 */
[----:B------:R-:W4:Y:S01]  /*4ec0*/  LDC R94, c[0x0][0xd20] ;  /* 0x00034800ff5e7b82 */ /* 0x000f220000000800 */
[----:B------:R-:W3:Y:S01]  /*4ed0*/  LDS R0, [UR46+0x140] ;  /* 0x0001402eff007984 */ /* 0x000ee20008000800 */
[----:B------:R-:W-:Y:S01]  /*4ee0*/  IMAD.MOV.U32 R103, RZ, RZ, RZ ;  /* 0x000000ffff677224 */ /* 0x000fe200078e00ff */
[----:B------:R-:W-:Y:S01]  /*4ef0*/  MOV R100, UR4 ;  /* 0x0000000400647c02 */ /* 0x000fe20008000f00 */
[----:B------:R-:W1:Y:S04]  /*4f00*/  LDCU.64 UR50, c[0x0][0x348] ;  /* 0x00006900ff3277ac */ /* 0x000e680008000a00 */
[----:B------:R-:W1:Y:S01]  /*4f10*/  LDC R40, c[0x0][0xd30] ;  /* 0x00034c00ff287b82 */ /* 0x000e620000000800 */
[----:B------:R-:W1:Y:S01]  /*4f20*/  LDCU.64 UR44, c[0x0][0xa88] ;  /* 0x00015100ff2c77ac */ /* 0x000e620008000a00 */
[----:B------:R-:W-:Y:S01]  /*4f30*/  UMOV UR47, URZ ;  /* 0x000000ff002f7c82 */ /* 0x000fe20008000000 */
[----:B------:R-:W-:-:S05]  /*4f40*/  UMOV UR48, URZ ;  /* 0x000000ff00307c82 */ /* 0x000fca0008000000 */
[----:B------:R-:W1:Y:S08]  /*4f50*/  LDC.64 R86, c[0x0][0xa88] ;  /* 0x0002a200ff567b82 */ /* 0x000e700000000a00 */
[----:B------:R-:W1:Y:S08]  /*4f60*/  LDC.64 R90, c[0x0][0xd10] ;  /* 0x00034400ff5a7b82 */ /* 0x000e700000000a00 */
[----:B------:R-:W1:Y:S08]  /*4f70*/  LDC.64 R38, c[0x0][0xd18] ;  /* 0x00034600ff267b82 */ /* 0x000e700000000a00 */
[----:B------:R-:W1:Y:S01]  /*4f80*/  LDC.64 R36, c[0x0][0xd28] ;  /* 0x00034a00ff247b82 */ /* 0x000e620000000a00 */
[----:B---3--:R-:W-:-:S07]  /*4f90*/  IMAD.IADD R45, R0, 0x1, R45 ;  /* 0x00000001002d7824 */ /* 0x008fce00078e022d */
[----:B------:R-:W3:Y:S08]  /*4fa0*/  LDC.64 R88, c[0x0][0xa90] ;  /* 0x0002a400ff587b82 */ /* 0x000ef00000000a00 */
[----:B------:R-:W1:Y:S08]  /*4fb0*/  LDC.64 R84, c[0x0][0xab0] ;  /* 0x0002ac00ff547b82 */ /* 0x000e700000000a00 */
[----:B------:R-:W1:Y:S08]  /*4fc0*/  LDC.64 R82, c[0x0][0xaa8] ;  /* 0x0002aa00ff527b82 */ /* 0x000e700000000a00 */
[----:B--2-4-:R-:W1:Y:S02]  /*4fd0*/  LDC R96, c[0x0][0x374] ;  /* 0x0000dd00ff607b82 */ /* 0x014e640000000800 */
.L_x_123:
[----:B------:R-:W-:Y:S02]  /*4fe0*/  LEA R0, R111, UR46, 0x3 ;  /* 0x0000002e6f007c11 */ /* 0x000fe4000f8e18ff */
[----:B------:R-:W-:Y:S02]  /*4ff0*/  SHF.L.U32 R3, R103, 0x1f, RZ ;  /* 0x0000001f67037819 */ /* 0x000fe400000006ff */
[----:B------:R-:W-:Y:S02]  /*5000*/  LEA R16, R111, UR46, 0x4 ;  /* 0x0000002e6f107c11 */ /* 0x000fe4000f8e20ff */
[----:B--2---:R-:W2:Y:S02]  /*5010*/  SYNCS.PHASECHK.TRANS64.TRYWAIT P0, [R0+URZ+0xb0], R3 ;  /* 0x0000b003000075a7 */ /* 0x004ea400080011ff */
[----:B--2---:R-:W-:Y:S05]  /*5020*/  @!P0 BRA `(.L_x_80) ;  /* 0x0000005000148947 */ /* 0x004fea0003800000 */
.L_x_170:
[----:B------:R-:W4:Y:S01]  /*5030*/  LDC.64 R14, c[0x0][0xd10] ;  /* 0x00034400ff0e7b82 */ /* 0x000f220000000a00 */
[----:B------:R-:W3:Y:S01]  /*5040*/  LDS.128 R16, [R16+0x120] ;  /* 0x0001200010107984 */ /* 0x000ee20000000c00 */
[----:B-1----:R-:W-:Y:S01]  /*5050*/  ISETP.NE.AND P1, PT, R40, 0x1, PT ;  /* 0x000000012800780c */ /* 0x002fe20003f25270 */
[----:B--2---:R-:W-:Y:S01]  /*5060*/  VIADD R0, R0, 0xc0 ;  /* 0x000000c000007836 */ /* 0x004fe20000000000 */
[----:B------:R-:W-:Y:S04]  /*5070*/  ISETP.GE.AND P0, PT, R2, 0x1, PT ;  /* 0x000000010200780c */ /* 0x000fe80003f06270 */
[----:B------:R-:W1:Y:S01]  /*5080*/  LDC.64 R12, c[0x0][0xd18] ;  /* 0x00034600ff0c7b82 */ /* 0x000e620000000a00 */
[----:B------:R-:W-:Y:S01]  /*5090*/  PRMT R0, RZ, 0x654, R0 ;  /* 0x00000654ff007816 */ /* 0x000fe20000000000 */
[----:B------:R-:W-:Y:S01]  /*50a0*/  @!PT LDS RZ, [RZ] ;  /* 0x00000000fffff984 */ /* 0x000fe20000000800 */
[----:B------:R-:W-:Y:S01]  /*50b0*/  @!PT LDS RZ, [RZ] ;  /* 0x00000000fffff984 */ /* 0x000fe20000000800 */
[----:B------:R-:W-:Y:S01]  /*50c0*/  @!PT LDS RZ, [RZ] ;  /* 0x00000000fffff984 */ /* 0x000fe20000000800 */
[----:B------:R-:W-:Y:S01]  /*50d0*/  @!PT LDS RZ, [RZ] ;  /* 0x00000000fffff984 */ /* 0x000fe20000000800 */
[----:B------:R2:W-:Y:S06]  /*50e0*/  MEMBAR.ALL.CTA ;  /* 0x0000000000007992 */ /* 0x0005ec0000008000 */
[----:B--2---:R-:W2:Y:S01]  /*50f0*/  FENCE.VIEW.ASYNC.S ;  /* 0x00000000000073c6 */ /* 0x004ea20000000000 */
[----:B------:R-:W1:Y:S08]  /*5100*/  @!P1 LDC R11, c[0x0][0xd20] ;  /* 0x00034800ff0b9b82 */ /* 0x000e700000000800 */
[----:B------:R-:W1:Y:S01]  /*5110*/  @!P1 LDC R10, c[0x0][0xd0c] ;  /* 0x00034300ff0a9b82 */ /* 0x000e620000000800 */
[----:B--2---:R2:W-:Y:S01]  /*5120*/  SYNCS.ARRIVE.TRANS64.RED.A1T0 RZ, [R0+URZ], RZ ;  /* 0x000000ff00ff79a7 */ /* 0x0045e200081004ff */
[----:B---3--:R-:W-:Y:S04]  /*5130*/  LOP3.LUT P4, RZ, R18, 0x1, RZ, 0xc0, !PT ;  /* 0x0000000112ff7812 */ /* 0x008fe8000788c0ff */
[----:B------:R-:W-:Y:S09]  /*5140*/  P2R R108, PR, RZ, 0x10 ;  /* 0x00000010ff6c7803 */ /* 0x000ff20000000000 */
[----:B------:R-:W-:Y:S02]  /*5150*/  @P4 MOV R43, R16 ;  /* 0x00000010002b4202 */ /* 0x000fe40000000f00 */
[----:B------:R-:W-:Y:S01]  /*5160*/  @P4 LOP3.LUT R41, R17, 0xffff, RZ, 0xc0, !PT ;  /* 0x0000ffff11294812 */ /* 0x000fe200078ec0ff */
[----:B--2-4-:R-:W-:Y:S06]  /*5170*/  @!P0 BRA `(.L_x_81) ;  /* 0x0000000000a48947 */ /* 0x014fec0003800000 */
[----:B------:R-:W-:Y:S01]  /*5180*/  IMAD.HI.U32 R21, R96, R39, RZ ;  /* 0x0000002760157227 */ /* 0x000fe200078e00ff */
[----:B------:R-:W-:Y:S02]  /*5190*/  ISETP.NE.AND P0, PT, R38, 0x1, PT ;  /* 0x000000012600780c */ /* 0x000fe40003f05270 */
[----:B------:R-:W-:Y:S01]  /*51a0*/  ISETP.NE.AND P2, PT, R2, 0x1, PT ;  /* 0x000000010200780c */ /* 0x000fe20003f45270 */
[----:B------:R-:W-:Y:S01]  /*51b0*/  IMAD.HI.U32 R22, R97, R90, RZ ;  /* 0x0000005a61167227 */ /* 0x000fe200078e00ff */
[----:B------:R-:W-:Y:S02]  /*51c0*/  SHF.R.U32.HI R21, RZ, R94, R21 ;  /* 0x0000005eff157219 */ /* 0x000fe40000011615 */
[----:B------:R-:W-:Y:S01]  /*51d0*/  ISETP.NE.AND P3, PT, R42, 0x1, PT ;  /* 0x000000012a00780c */ /* 0x000fe20003f65270 */
[----:B------:R-:W-:Y:S01]  /*51e0*/  IMAD.HI.U32 R26, R43, R90, RZ ;  /* 0x0000005a2b1a7227 */ /* 0x000fe200078e00ff */
[----:B------:R-:W-:Y:S02]  /*51f0*/  SHF.R.U32.HI R22, RZ, R91, R22 ;  /* 0x0000005bff167219 */ /* 0x000fe40000011616 */
[----:B------:R-:W-:Y:S01]  /*5200*/  SEL R3, R96, R21, !P0 ;  /* 0x0000001560037207 */ /* 0x000fe20004000000 */
[----:B------:R-:W-:Y:S01]  /*5210*/  IMAD.HI.U32 R21, R41, R39, RZ ;  /* 0x0000002729157227 */ /* 0x000fe200078e00ff */
[----:B------:R-:W-:Y:S02]  /*5220*/  SEL R7, R97, R22, !P3 ;  /* 0x0000001661077207 */ /* 0x000fe40005800000 */
[----:B------:R-:W-:Y:S01]  /*5230*/  SHF.R.U32.HI R26, RZ, R91, R26 ;  /* 0x0000005bff1a7219 */ /* 0x000fe2000001161a */
[-C--:B------:R-:W-:Y:S04]  /*5240*/  IMAD.HI.U32 R22, R3, R36.reuse, RZ ;  /* 0x0000002403167227 */ /* 0x080fe800078e00ff */
[----:B------:R-:W-:Y:S01]  /*5250*/  IMAD.HI.U32 R24, R7, R36, RZ ;  /* 0x0000002407187227 */ /* 0x000fe200078e00ff */
[-C--:B------:R-:W-:Y:S02]  /*5260*/  @P2 SHF.R.U32.HI R3, RZ, R37.reuse, R22 ;  /* 0x00000025ff032219 */ /* 0x080fe40000011616 */
[----:B------:R-:W-:Y:S02]  /*5270*/  SHF.R.U32.HI R22, RZ, R94, R21 ;  /* 0x0000005eff167219 */ /* 0x000fe40000011615 */
[----:B------:R-:W-:Y:S01]  /*5280*/  @P2 SHF.R.U32.HI R7, RZ, R37, R24 ;  /* 0x00000025ff072219 */ /* 0x000fe20000011618 */
[C---:B------:R-:W-:Y:S01]  /*5290*/  IMAD R4, R2.reuse, R3, RZ ;  /* 0x0000000302047224 */ /* 0x040fe200078e02ff */
[----:B------:R-:W-:Y:S02]  /*52a0*/  SEL R5, R41, R22, !P0 ;  /* 0x0000001629057207 */ /* 0x000fe40004000000 */
[----:B------:R-:W-:Y:S01]  /*52b0*/  SEL R3, R43, R26, !P3 ;  /* 0x0000001a2b037207 */ /* 0x000fe20005800000 */
[----:B------:R-:W-:Y:S01]  /*52c0*/  IMAD R6, R2, R7, RZ ;  /* 0x0000000702067224 */ /* 0x000fe200078e02ff */
[C---:B------:R-:W-:Y:S01]  /*52d0*/  ISETP.GE.AND P0, PT, R5.reuse, R4, PT ;  /* 0x000000040500720c */ /* 0x040fe20003f06270 */
[----:B------:R-:W-:Y:S03]  /*52e0*/  IMAD.HI.U32 R8, R5, R36, RZ ;  /* 0x0000002405087227 */ /* 0x000fe600078e00ff */
[----:B------:R-:W-:Y:S01]  /*52f0*/  ISETP.GE.OR P0, PT, R3, R6, P0 ;  /* 0x000000060300720c */ /* 0x000fe20000706670 */
[----:B------:R-:W-:Y:S01]  /*5300*/  IMAD.MOV R6, RZ, RZ, -R3 ;  /* 0x000000ffff067224 */ /* 0x000fe200078e0a03 */
[-C--:B------:R-:W-:Y:S03]  /*5310*/  SHF.R.U32.HI R8, RZ, R37.reuse, R8 ;  /* 0x00000025ff087219 */ /* 0x080fe60000011608 */
[----:B------:R-:W-:Y:S01]  /*5320*/  IMAD R43, R42, R6, R43 ;  /* 0x000000062a2b7224 */ /* 0x000fe200078e022b */
[----:B------:R-:W-:Y:S05]  /*5330*/  SEL R9, R5, R8, !P2 ;  /* 0x0000000805097207 */ /* 0x000fea0005000000 */
[----:B------:R-:W-:Y:S02]  /*5340*/  IMAD.MOV R8, RZ, RZ, -R9 ;  /* 0x000000ffff087224 */ /* 0x000fe400078e0a09 */
[C---:B------:R-:W-:Y:S04]  /*5350*/  @!P0 IMAD.HI.U32 R4, R3.reuse, R36, RZ ;  /* 0x0000002403048227 */ /* 0x040fe800078e00ff */
[----:B------:R-:W-:Y:S01]  /*5360*/  IMAD R8, R2, R8, R5 ;  /* 0x0000000802087224 */ /* 0x000fe200078e0205 */
[----:B------:R-:W-:Y:S04]  /*5370*/  @!P0 SHF.R.U32.HI R4, RZ, R37, R4 ;  /* 0x00000025ff048219 */ /* 0x000fe80000011604 */
[----:B------:R-:W-:Y:S02]  /*5380*/  @!P0 SEL R0, R3, R4, !P2 ;  /* 0x0000000403008207 */ /* 0x000fe40005000000 */
[----:B------:R-:W-:Y:S02]  /*5390*/  IADD3 R4, PT, PT, -R5, RZ, RZ ;  /* 0x000000ff05047210 */ /* 0x000fe40007ffe1ff */
[----:B------:R-:W-:Y:S01]  /*53a0*/  @!P0 IADD3 R9, PT, PT, R9, -R0, RZ ;  /* 0x8000000009098210 */ /* 0x000fe20007ffe0ff */
[----:B------:R-:W-:Y:S02]  /*53b0*/  @!P0 IMAD R0, R7, R8, R0 ;  /* 0x0000000807008224 */ /* 0x000fe400078e0200 */
[----:B------:R-:W-:Y:S02]  /*53c0*/  IMAD R41, R38, R4, R41 ;  /* 0x0000000426297224 */ /* 0x000fe400078e0229 */
[----:B------:R-:W-:Y:S02]  /*53d0*/  @!P0 IMAD R5, R9, R2, R3 ;  /* 0x0000000209058224 */ /* 0x000fe400078e0203 */
[----:B------:R-:W-:Y:S04]  /*53e0*/  @!P0 IMAD.MOV.U32 R3, RZ, RZ, R0 ;  /* 0x000000ffff038224 */ /* 0x000fe800078e0000 */
[----:B------:R-:W-:Y:S02]  /*53f0*/  IMAD R43, R3, R42, R43 ;  /* 0x0000002a032b7224 */ /* 0x000fe400078e022b */
[----:B------:R-:W-:Y:S07]  /*5400*/  IMAD R41, R5, R38, R41 ;  /* 0x0000002605297224 */ /* 0x000fee00078e0229 */
.L_x_81:
[----:B-1----:R-:W-:Y:S01]  /*5410*/  @!P1 ISETP.NE.AND P0, PT, R12, 0x1, PT ;  /* 0x000000010c00980c */ /* 0x002fe20003f05270 */
[----:B------:R-:W-:Y:S01]  /*5420*/  @!P1 IMAD.HI.U32 R4, R41, R13, RZ ;  /* 0x0000000d29049227 */ /* 0x000fe200078e00ff */
[----:B------:R-:W-:Y:S01]  /*5430*/  R2UR UR42, R20 ;  /* 0x00000000142a72ca */ /* 0x000fe200000e0000 */
[----:B------:R-:W-:Y:S01]  /*5440*/  USHF.L.U32 UR41, UR11, 0x7, URZ ;  /* 0x000000070b297899 */ /* 0x000fe200080006ff */
[----:B------:R-:W-:Y:S01]  /*5450*/  @!P1 ISETP.NE.AND P2, PT, R10, 0x1, PT ;  /* 0x000000010a00980c */ /* 0x000fe20003f45270 */
[----:B------:R-:W-:Y:S01]  /*5460*/  @!P1 IMAD.HI.U32 R0, R43, R14, RZ ;  /* 0x0000000e2b009227 */ /* 0x000fe200078e00ff */
[----:B------:R-:W-:Y:S01]  /*5470*/  @!P1 SHF.R.U32.HI R4, RZ, R11, R4 ;  /* 0x0000000bff049219 */ /* 0x000fe20000011604 */
[----:B------:R-:W-:Y:S01]  /*5480*/  BSSY.RECONVERGENT B6, `(.L_x_82) ;  /* 0x000002c000067945 */ /* 0x000fe20003800200 */
[----:B------:R-:W-:Y:S01]  /*5490*/  @P4 SHF.R.U32.HI R102, RZ, 0x10, R17 ;  /* 0x00000010ff664819 */ /* 0x000fe20000011611 */
[----:B------:R-:W-:Y:S01]  /*54a0*/  VIADD R111, R111, 0x1 ;  /* 0x000000016f6f7836 */ /* 0x000fe20000000000 */
[----:B------:R-:W-:Y:S02]  /*54b0*/  @!P1 SEL R3, R41, R4, !P0 ;  /* 0x0000000429039207 */ /* 0x000fe40004000000 */
[----:B------:R-:W-:Y:S02]  /*54c0*/  @!P1 SHF.R.U32.HI R0, RZ, R15, R0 ;  /* 0x0000000fff009219 */ /* 0x000fe40000011600 */
[----:B------:R-:W-:Y:S01]  /*54d0*/  LOP3.LUT P0, RZ, R100, 0x1f0, RZ, 0xc0, !PT ;  /* 0x000001f064ff7812 */ /* 0x000fe2000780c0ff */
[----:B------:R-:W-:Y:S01]  /*54e0*/  USHF.L.U32 UR42, UR42, 0x7, URZ ;  /* 0x000000072a2a7899 */ /* 0x000fe200080006ff */
[----:B------:R-:W-:Y:S05]  /*54f0*/  @!P1 SEL R4, R43, R0, !P2 ;  /* 0x000000002b049207 */ /* 0x000fea0005000000 */
[----:B------:R-:W-:Y:S02]  /*5500*/  @!P1 IMAD.IADD R0, R3, 0x1, -R4 ;  /* 0x0000000103009824 */ /* 0x000fe400078e0a04 */
[----:B------:R-:W-:Y:S02]  /*5510*/  @!P1 IMAD.IADD R3, R4, 0x1, -R3 ;  /* 0x0000000104039824 */ /* 0x000fe400078e0a03 */
[----:B------:R-:W-:Y:S02]  /*5520*/  @!P1 IMAD R43, R0, R10, R43 ;  /* 0x0000000a002b9224 */ /* 0x000fe400078e022b */
[----:B------:R-:W-:Y:S01]  /*5530*/  @!P1 IMAD R41, R3, R12, R41 ;  /* 0x0000000c03299224 */ /* 0x000fe200078e0229 */
[----:B------:R-:W-:Y:S06]  /*5540*/  @!P0 BRA `(.L_x_83) ;  /* 0x00000000007c8947 */ /* 0x000fec0003800000 */
[----:B------:R-:W1:Y:S01]  /*5550*/  LDCU.64 UR8, c[0x4][0x80] ;  /* 0x01001000ff0877ac */ /* 0x000e620008000a00 */
[----:B------:R-:W-:Y:S01]  /*5560*/  MOV R16, 0x0 ;  /* 0x0000000000107802 */ /* 0x000fe20000000f00 */
[----:B------:R-:W-:Y:S02]  /*5570*/  HFMA2 R12, -RZ, RZ, 0, 5.9604644775390625e-08 ;  /* 0x00000001ff0c7431 */ /* 0x000fe400000001ff */
[----:B------:R-:W-:Y:S01]  /*5580*/  IMAD.MOV.U32 R8, RZ, RZ, 0x70 ;  /* 0x00000070ff087424 */ /* 0x000fe200078e00ff */
[----:B------:R2:W3:Y:S01]  /*5590*/  LDC.64 R14, c[0x4][R16] ;  /* 0x01000000100e7b82 */ /* 0x0004e20000000a00 */
[----:B------:R-:W4:Y:S01]  /*55a0*/  LDCU.64 UR6, c[0x4][0x88] ;  /* 0x01001100ff0677ac */ /* 0x000f220008000a00 */
[----:B------:R-:W-:Y:S01]  /*55b0*/  IMAD.MOV.U32 R13, RZ, RZ, RZ ;  /* 0x000000ffff0d7224 */ /* 0x000fe200078e00ff */
[----:B------:R-:W2:Y:S01]  /*55c0*/  LDCU.64 UR4, c[0x4][0x8] ;  /* 0x01000100ff0477ac */ /* 0x000ea20008000a00 */
[----:B-1----:R-:W-:Y:S01]  /*55d0*/  MOV R5, UR9 ;  /* 0x0000000900057c02 */ /* 0x002fe20008000f00 */
[----:B------:R-:W-:Y:S01]  /*55e0*/  IMAD.U32 R4, RZ, RZ, UR8 ;  /* 0x00000008ff047e24 */ /* 0x000fe2000f8e00ff */
[----:B----4-:R-:W-:Y:S01]  /*55f0*/  MOV R7, UR7 ;  /* 0x0000000700077c02 */ /* 0x010fe20008000f00 */
[----:B------:R-:W-:Y:S01]  /*5600*/  IMAD.U32 R6, RZ, RZ, UR6 ;  /* 0x00000006ff067e24 */ /* 0x000fe2000f8e00ff */
[----:B--2---:R-:W-:Y:S01]  /*5610*/  MOV R11, UR5 ;  /* 0x00000005000b7c02 */ /* 0x004fe20008000f00 */
[----:B------:R-:W-:Y:S02]  /*5620*/  IMAD.U32 R10, RZ, RZ, UR4 ;  /* 0x00000004ff0a7e24 */ /* 0x000fe4000f8e00ff */
[----:B------:R-:W-:Y:S07]  /*5630*/  LEPC R20, `(.L_x_84) ;  /* 0x000000001014794e */ /* 0x000fee0000000000 */
[----:B---3-5:R-:W-:Y:S05]  /*5640*/  CALL.ABS.NOINC R14 ;  /* 0x000000000e007343 */ /* 0x028fea0003c00000 */
.L_x_84:
[----:B------:R-:W1:Y:S01]  /*5650*/  LDCU.64 UR8, c[0x4][0x80] ;  /* 0x01001000ff0877ac */ /* 0x000e620008000a00 */
[----:B------:R-:W2:Y:S01]  /*5660*/  LDC.64 R16, c[0x4][R16] ;  /* 0x0100000010107b82 */ /* 0x000ea20000000a00 */
[----:B------:R-:W-:Y:S02]  /*5670*/  HFMA2 R12, -RZ, RZ, 0, 5.9604644775390625e-08 ;  /* 0x00000001ff0c7431 */ /* 0x000fe400000001ff */
[----:B------:R-:W-:Y:S02]  /*5680*/  IMAD.MOV.U32 R8, RZ, RZ, 0x70 ;  /* 0x00000070ff087424 */ /* 0x000fe400078e00ff */
[----:B------:R-:W-:Y:S01]  /*5690*/  IMAD.MOV.U32 R13, RZ, RZ, RZ ;  /* 0x000000ffff0d7224 */ /* 0x000fe200078e00ff */
[----:B------:R-:W3:Y:S01]  /*56a0*/  LDCU.64 UR6, c[0x4][0x88] ;  /* 0x01001100ff0677ac */ /* 0x000ee20008000a00 */
[----:B------:R-:W4:Y:S01]  /*56b0*/  LDCU.64 UR4, c[0x4][0x8] ;  /* 0x01000100ff0477ac */ /* 0x000f220008000a00 */
[----:B-1----:R-:W-:Y:S02]  /*56c0*/  MOV R4, UR8 ;  /* 0x0000000800047c02 */ /* 0x002fe40008000f00 */
[----:B------:R-:W-:Y:S02]  /*56d0*/  MOV R5, UR9 ;  /* 0x0000000900057c02 */ /* 0x000fe40008000f00 */
[----:B---3--:R-:W-:Y:S01]  /*56e0*/  MOV R7, UR7 ;  /* 0x0000000700077c02 */ /* 0x008fe20008000f00 */
[----:B------:R-:W-:Y:S01]  /*56f0*/  IMAD.U32 R6, RZ, RZ, UR6 ;  /* 0x00000006ff067e24 */ /* 0x000fe2000f8e00ff */
[----:B----4-:R-:W-:Y:S01]  /*5700*/  MOV R11, UR5 ;  /* 0x00000005000b7c02 */ /* 0x010fe20008000f00 */
[----:B------:R-:W-:Y:S02]  /*5710*/  IMAD.U32 R10, RZ, RZ, UR4 ;  /* 0x00000004ff0a7e24 */ /* 0x000fe4000f8e00ff */
[----:B------:R-:W-:Y:S07]  /*5720*/  LEPC R20, `(.L_x_83) ;  /* 0x000000001014794e */ /* 0x000fee0000000000 */
[----:B--2---:R-:W-:Y:S05]  /*5730*/  CALL.ABS.NOINC R16 ;  /* 0x0000000010007343 */ /* 0x004fea0003c00000 */
.L_x_83:
[----:B------:R-:W-:Y:S05]  /*5740*/  BSYNC.RECONVERGENT B6 ;  /* 0x0000000000067941 */ /* 0x000fea0003800200 */
.L_x_82:
[----:B------:R-:W-:Y:S02]  /*5750*/  ISETP.NE.U32.AND P0, PT, RZ, UR44, PT ;  /* 0x0000002cff007c0c */ /* 0x000fe4000bf05070 */
[C---:B------:R-:W-:Y:S02]  /*5760*/  ISETP.NE.U32.AND P1, PT, R88.reuse, RZ, PT ;  /* 0x000000ff5800720c */ /* 0x040fe40003f25070 */
[----:B------:R-:W-:Y:S02]  /*5770*/  ISETP.NE.U32.AND P4, PT, R88, RZ, PT ;  /* 0x000000ff5800720c */ /* 0x000fe40003f85070 */
[----:B------:R-:W-:Y:S02]  /*5780*/  ISETP.NE.AND.EX P0, PT, RZ, UR45, PT, P0 ;  /* 0x0000002dff007c0c */ /* 0x000fe4000bf05300 */
[C---:B------:R-:W-:Y:S02]  /*5790*/  ISETP.NE.AND.EX P1, PT, R89.reuse, RZ, PT, P1 ;  /* 0x000000ff5900720c */ /* 0x040fe40003f25310 */
[----:B------:R-:W-:Y:S02]  /*57a0*/  ISETP.NE.AND.EX P4, PT, R89, RZ, P0, P4 ;  /* 0x000000ff5900720c */ /* 0x000fe40000785340 */
[----:B------:R-:W-:Y:S02]  /*57b0*/  ISETP.NE.U32.AND P5, PT, R84, RZ, PT ;  /* 0x000000ff5400720c */ /* 0x000fe40003fa5070 */
[----:B------:R-:W-:Y:S02]  /*57c0*/  ISETP.NE.U32.AND P3, PT, RZ, UR44, PT ;  /* 0x0000002cff007c0c */ /* 0x000fe4000bf65070 */
[----:B------:R-:W-:Y:S02]  /*57d0*/  PLOP3.LUT P2, PT, PT, PT, PT, 0x8, 0x80 ;  /* 0x000000000080781c */ /* 0x000fe40003f4e170 */
[----:B------:R-:W-:Y:S02]  /*57e0*/  ISETP.NE.AND.EX P5, PT, R85, RZ, PT, P5 ;  /* 0x000000ff5500720c */ /* 0x000fe40003fa5350 */
[----:B------:R-:W-:Y:S03]  /*57f0*/  ISETP.NE.AND.EX P3, PT, RZ, UR45, PT, P3 ;  /* 0x0000002dff007c0c */ /* 0x000fe6000bf65330 */
[----:B------:R-:W-:Y:S01]  /*5800*/  @!P4 PLOP3.LUT P2, PT, P1, PT, PT, 0x80, 0x8 ;  /* 0x000000000008c81c */ /* 0x000fe20000f4f070 */
[----:B------:R-:W-:Y:S01]  /*5810*/  @!UPT UIADD3 URZ, UPT, UPT, URZ, URZ, URZ ;  /* 0x000000fffffff290 */ /* 0x000fe2000fffe0ff */
[----:B------:R-:W-:Y:S11]  /*5820*/  @!P1 BRA `(.L_x_85) ;  /* 0x00000000002c9947 */ /* 0x000ff60003800000 */
[----:B------:R-:W-:Y:S01]  /*5830*/  ISETP.NE.U32.AND P0, PT, R86, RZ, PT ;  /* 0x000000ff5600720c */ /* 0x000fe20003f05070 */
[----:B------:R-:W-:Y:S03]  /*5840*/  IMAD.MOV.U32 R93, RZ, RZ, 0x1 ;  /* 0x00000001ff5d7424 */ /* 0x000fe600078e00ff */
[----:B------:R-:W-:Y:S11]  /*5850*/  ISETP.NE.AND.EX P0, PT, R87, RZ, PT, P0 ;  /* 0x000000ff5700720c */ /* 0x000ff60003f05300 */
[----:B------:R-:W-:Y:S02]  /*5860*/  @!UPT UIADD3 URZ, UPT, UPT, URZ, URZ, URZ ;  /* 0x000000fffffff290 */ /* 0x000fe4000fffe0ff */
[----:B------:R-:W1:Y:S01]  /*5870*/  @P0 LDC.64 R4, c[0x0][0xa88] ;  /* 0x0002a200ff040b82 */ /* 0x000e620000000a00 */
[----:B------:R-:W-:Y:S04]  /*5880*/  @P0 IMAD R0, R88, UR36, RZ ;  /* 0x0000002458000c24 */ /* 0x000fe8000f8e02ff */
[----:B-1----:R-:W-:Y:S04]  /*5890*/  @P0 IMAD.WIDE R4, R0, 0x4, R4 ;  /* 0x0000000400040825 */ /* 0x002fe800078e0204 */
[----:B------:R-:W-:Y:S01]  /*58a0*/  HFMA2 R0, -RZ, RZ, 0, 5.9604644775390625e-08 ;  /* 0x00000001ff007431 */ /* 0x000fe200000001ff */
[----:B-----5:R1:W5:Y:S04]  /*58b0*/  @P0 LDG.E R48, desc[UR38][R4.64] ;  /* 0x0000002604300981 */ /* 0x020368000c1e1900 */
[----:B------:R-:W-:Y:S01]  /*58c0*/  @!P0 PRMT R93, R0, 0x7610, R93 ;  /* 0x00007610005d8816 */ /* 0x000fe2000000005d */
[----:B-1----:R-:W2:Y:S06]  /*58d0*/  @!P0 LDC R48, c[0x0][0xa80] ;  /* 0x0002a000ff308b82 */ /* 0x002eac0000000800 */
.L_x_85:
[----:B------:R-:W-:Y:S05]  /*58e0*/  @!P5 BRA `(.L_x_86) ;  /* 0x000000000020d947 */ /* 0x000fea0003800000 */
[----:B------:R-:W-:Y:S04]  /*58f0*/  ISETP.NE.U32.AND P0, PT, R82, RZ, PT ;  /* 0x000000ff5200720c */ /* 0x000fe80003f05070 */
[----:B------:R-:W-:Y:S11]  /*5900*/  ISETP.NE.AND.EX P0, PT, R83, RZ, PT, P0 ;  /* 0x000000ff5300720c */ /* 0x000ff60003f05300 */
[----:B------:R-:W-:Y:S02]  /*5910*/  @!UPT UIADD3 URZ, UPT, UPT, URZ, URZ, URZ ;  /* 0x000000fffffff290 */ /* 0x000fe4000fffe0ff */
[----:B------:R-:W1:Y:S01]  /*5920*/  @P0 LDC.64 R4, c[0x0][0xaa8] ;  /* 0x0002aa00ff040b82 */ /* 0x000e620000000a00 */
[----:B------:R-:W-:Y:S04]  /*5930*/  @P0 IMAD R0, R84, UR36, RZ ;  /* 0x0000002454000c24 */ /* 0x000fe8000f8e02ff */
[----:B-1----:R-:W-:Y:S05]  /*5940*/  @P0 IMAD.WIDE R4, R0, 0x4, R4 ;  /* 0x0000000400040825 */ /* 0x002fea00078e0204 */
[----:B-----5:R1:W5:Y:S02]  /*5950*/  @P0 LDG.E R46, desc[UR38][R4.64] ;  /* 0x00000026042e0981 */ /* 0x020364000c1e1900 */
[----:B-1----:R-:W3:Y:S02]  /*5960*/  @!P0 LDC R46, c[0x0][0xaa0] ;  /* 0x0002a800ff2e8b82 */ /* 0x002ee40000000800 */
.L_x_86:
[----:B--2--5:R-:W-:Y:S01]  /*5970*/  ISETP.NE.AND P0, PT, R48, RZ, PT ;  /* 0x000000ff3000720c */ /* 0x024fe20003f05270 */
[----:B------:R-:W-:Y:S01]  /*5980*/  BSSY B1, `(.L_x_87) ;  /* 0x0000066000017945 */ /* 0x000fe20003800000 */
[----:B------:R-:W-:Y:S01]  /*5990*/  SEL R5, RZ, 0xffffffff, P3 ;  /* 0xffffffffff057807 */ /* 0x000fe20001800000 */
[----:B------:R-:W-:Y:S01]  /*59a0*/  IMAD.MOV.U32 R116, RZ, RZ, 0x1 ;  /* 0x00000001ff747424 */ /* 0x000fe200078e00ff */
[----:B------:R-:W-:Y:S01]  /*59b0*/  @!P4 LOP3.LUT P3, RZ, R93, 0xff, RZ, 0xc0, !PT ;  /* 0x000000ff5dffc812 */ /* 0x000fe2000786c0ff */
[----:B------:R-:W-:Y:S01]  /*59c0*/  IMAD R47, R44, 0x80, R45 ;  /* 0x000000802c2f7824 */ /* 0x000fe200078e022d */
[----:B------:R-:W-:Y:S01]  /*59d0*/  @!P4 SEL R0, RZ, 0xffffffff, P0 ;  /* 0xffffffffff00c807 */ /* 0x000fe20000000000 */
[C---:B------:R-:W-:Y:S01]  /*59e0*/  IMAD.IADD R112, R106.reuse, 0x1, R95 ;  /* 0x000000016a707824 */ /* 0x040fe200078e025f */
[----:B------:R-:W-:Y:S01]  /*59f0*/  LOP3.LUT R105, R105, 0x1, RZ, 0x3c, !PT ;  /* 0x0000000169697812 */ /* 0x000fe200078e3cff */
[----:B------:R-:W-:Y:S01]  /*5a00*/  IMAD.IADD R110, R106, 0x1, R99 ;  /* 0x000000016a6e7824 */ /* 0x000fe200078e0263 */
[----:B------:R-:W-:Y:S01]  /*5a10*/  @P2 SEL R0, R5, R0, !P3 ;  /* 0x0000000005002207 */ /* 0x000fe20005800000 */
[----:B------:R-:W-:Y:S01]  /*5a20*/  IMAD.MOV.U32 R80, RZ, RZ, RZ ;  /* 0x000000ffff507224 */ /* 0x000fe200078e00ff */
[----:B------:R-:W-:Y:S02]  /*5a30*/  LEA R114, R44, UR46, 0x3 ;  /* 0x0000002e2c727c11 */ /* 0x000fe4000f8e18ff */
[----:B------:R-:W-:Y:S02]  /*5a40*/  CS2R R78, SRZ ;  /* 0x00000000004e7805 */ /* 0x000fe4000001ff00 */
[----:B------:R-:W-:Y:S02]  /*5a50*/  @!P4 LOP3.LUT R0, R0, 0x1, RZ, 0xc0, !PT ;  /* 0x000000010000c812 */ /* 0x000fe400078ec0ff */
[----:B------:R-:W-:Y:S02]  /*5a60*/  CS2R R76, SRZ ;  /* 0x00000000004c7805 */ /* 0x000fe4000001ff00 */
[----:B------:R-:W-:Y:S02]  /*5a70*/  SHF.L.U32 R3, R104, 0x1f, RZ ;  /* 0x0000001f68037819 */ /* 0x000fe400000006ff */
[----:B------:R-:W-:Y:S02]  /*5a80*/  CS2R R74, SRZ ;  /* 0x00000000004a7805 */ /* 0x000fe4000001ff00 */
[----:B------:R-:W-:Y:S02]  /*5a90*/  ISETP.NE.U32.OR P5, PT, R0, 0x1, P4 ;  /* 0x000000010000780c */ /* 0x000fe400027a5470 */
[----:B------:R-:W-:Y:S02]  /*5aa0*/  CS2R R72, SRZ ;  /* 0x0000000000487805 */ /* 0x000fe4000001ff00 */
[----:B------:R-:W-:Y:S02]  /*5ab0*/  LOP3.LUT P4, R109, R93, 0xff, RZ, 0xc0, !PT ;  /* 0x000000ff5d6d7812 */ /* 0x000fe4000788c0ff */
[----:B------:R-:W-:Y:S02]  /*5ac0*/  CS2R R70, SRZ ;  /* 0x0000000000467805 */ /* 0x000fe4000001ff00 */
[----:B------:R-:W-:Y:S02]  /*5ad0*/  SEL R0, RZ, 0xffffffff, P0 ;  /* 0xffffffffff007807 */ /* 0x000fe40000000000 */
[----:B------:R-:W-:Y:S02]  /*5ae0*/  CS2R R68, SRZ ;  /* 0x0000000000447805 */ /* 0x000fe4000001ff00 */
[----:B------:R-:W-:Y:S02]  /*5af0*/  P2R R113, PR, RZ, 0x20 ;  /* 0x00000020ff717803 */ /* 0x000fe40000000000 */
[----:B------:R-:W-:Y:S02]  /*5b00*/  CS2R R66, SRZ ;  /* 0x0000000000427805 */ /* 0x000fe4000001ff00 */
[----:B------:R-:W-:Y:S02]  /*5b10*/  @P1 SEL R0, R5, R0, !P4 ;  /* 0x0000000005001207 */ /* 0x000fe40006000000 */
[----:B------:R-:W-:Y:S02]  /*5b20*/  CS2R R64, SRZ ;  /* 0x0000000000407805 */ /* 0x000fe4000001ff00 */
[----:B------:R-:W-:Y:S02]  /*5b30*/  CS2R R62, SRZ ;  /* 0x00000000003e7805 */ /* 0x000fe4000001ff00 */
[----:B------:R-:W-:Y:S02]  /*5b40*/  CS2R R60, SRZ ;  /* 0x00000000003c7805 */ /* 0x000fe4000001ff00 */
[----:B------:R-:W-:Y:S02]  /*5b50*/  LOP3.LUT R0, R0, 0x1, RZ, 0xc0, !PT ;  /* 0x0000000100007812 */ /* 0x000fe400078ec0ff */
[----:B------:R-:W-:Y:S02]  /*5b60*/  CS2R R58, SRZ ;  /* 0x00000000003a7805 */ /* 0x000fe4000001ff00 */
[----:B------:R-:W-:Y:S02]  /*5b70*/  @P5 SHF.L.U32 R4, R105, 0x1f, RZ ;  /* 0x0000001f69045819 */ /* 0x000fe400000006ff */
[----:B------:R-:W-:Y:S02]  /*5b80*/  CS2R R56, SRZ ;  /* 0x0000000000387805 */ /* 0x000fe4000001ff00 */
[----:B------:R-:W-:Y:S02]  /*5b90*/  ISETP.NE.U32.AND P0, PT, R0, 0x1, PT ;  /* 0x000000010000780c */ /* 0x000fe40003f05070 */
[----:B------:R-:W-:Y:S01]  /*5ba0*/  CS2R R54, SRZ ;  /* 0x0000000000367805 */ /* 0x000fe2000001ff00 */
[----:B------:R-:W1:Y:S01]  /*5bb0*/  @P5 SYNCS.PHASECHK.TRANS64.TRYWAIT P3, [UR46+0x60], R4 ;  /* 0x00006004ff0055a7 */ /* 0x000e62000806112e */
[----:B------:R-:W-:Y:S02]  /*5bc0*/  CS2R R52, SRZ ;  /* 0x0000000000347805 */ /* 0x000fe4000001ff00 */
[----:B------:R-:W-:Y:S02]  /*5bd0*/  P2R R117, PR, RZ, 0x1 ;  /* 0x00000001ff757803 */ /* 0x000fe40000000000 */
[----:B------:R-:W-:Y:S01]  /*5be0*/  CS2R R50, SRZ ;  /* 0x0000000000327805 */ /* 0x000fe2000001ff00 */
[----:B------:R-:W-:Y:S02]  /*5bf0*/  IMAD.MOV.U32 R49, RZ, RZ, RZ ;  /* 0x000000ffff317224 */ /* 0x000fe400078e00ff */
[----:B------:R-:W-:Y:S01]  /*5c00*/  IMAD.MOV.U32 R115, RZ, RZ, RZ ;  /* 0x000000ffff737224 */ /* 0x000fe200078e00ff */
[----:B------:R2:W4:Y:S01]  /*5c10*/  SYNCS.PHASECHK.TRANS64.TRYWAIT P2, [R114+URZ+0xd0], R3 ;  /* 0x0000d003720075a7 */ /* 0x00052200080411ff */
[----:B-1----:R-:W-:Y:S01]  /*5c20*/  @P5 SEL R116, RZ, 0x1, !P3 ;  /* 0x00000001ff745807 */ /* 0x002fe20005800000 */
[----:B--2---:R-:W-:Y:S06]  /*5c30*/  @!P5 BRA `(.L_x_88) ;  /* 0x0000000000e8d947 */ /* 0x004fec0003800000 */
[----:B------:R-:W-:Y:S01]  /*5c40*/  IMAD.MOV.U32 R49, RZ, RZ, RZ ;  /* 0x000000ffff317224 */ /* 0x000fe200078e00ff */
[----:B------:R-:W-:Y:S01]  /*5c50*/  ISETP.NE.AND P0, PT, R116, RZ, PT ;  /* 0x000000ff7400720c */ /* 0x000fe20003f05270 */
[----:B------:R-:W-:Y:S01]  /*5c60*/  BSSY B0, `(.L_x_89) ;  /* 0x0000014000007945 */ /* 0x000fe20003800000 */
[----:B------:R-:W-:Y:S02]  /*5c70*/  CS2R R50, SRZ ;  /* 0x0000000000327805 */ /* 0x000fe4000001ff00 */
        /* <DEDUP_REMOVED lines=13> */
[----:B------:R-:W-:Y:S01]  /*5d50*/  CS2R R78, SRZ ;  /* 0x00000000004e7805 */ /* 0x000fe2000001ff00 */
[----:B------:R-:W-:Y:S06]  /*5d60*/  @P0 BRA `(.L_x_90) ;  /* 0x00000000000c0947 */ /* 0x000fec0003800000 */
[----:B------:R-:W-:Y:S04]  /*5d70*/  SHF.L.U32 R5, R105, 0x1f, RZ ;  /* 0x0000001f69057819 */ /* 0x000fe800000006ff */
[----:B------:R-:W1:Y:S02]  /*5d80*/  SYNCS.PHASECHK.TRANS64.TRYWAIT P0, [UR46+0x60], R5 ;  /* 0x00006005ff0075a7 */ /* 0x000e64000800112e */
[----:B-1----:R-:W-:Y:S05]  /*5d90*/  @!P0 BRA `(.L_x_91) ;  /* 0x0000004000cc8947 */ /* 0x002fea0003800000 */
.L_x_90:
[----:B------:R-:W-:Y:S05]  /*5da0*/  BSYNC B0 ;  /* 0x0000000000007941 */ /* 0x000fea0003800000 */
.L_x_89:
[----:B------:R-:W-:Y:S01]  /*5db0*/  ISETP.NE.AND P0, PT, R117, RZ, PT ;  /* 0x000000ff7500720c */ /* 0x000fe20003f05270 */
[----:B------:R-:W-:Y:S11]  /*5dc0*/  HFMA2 R115, -RZ, RZ, 0, 5.9604644775390625e-08 ;  /* 0x00000001ff737431 */ /* 0x000ff600000001ff */
[----:B------:R-:W-:Y:S01]  /*5dd0*/  @!UPT UIADD3 URZ, UPT, UPT, URZ, URZ, URZ ;  /* 0x000000fffffff290 */ /* 0x000fe2000fffe0ff */
[----:B------:R2:W1:Y:S04]  /*5de0*/  @P0 LDS R80, [R110+0xe00] ;  /* 0x000e00006e500984 */ /* 0x0004680000000800 */
[----:B------:R2:W1:Y:S04]  /*5df0*/  @P0 LDS R49, [R101+UR46+0x200] ;  /* 0x0002002e65310984 */ /* 0x0004680008000800 */
[----:B------:R2:W1:Y:S04]  /*5e00*/  @P0 LDS R50, [R112+0x200] ;  /* 0x0002000070320984 */ /* 0x0004680000000800 */
[----:B------:R2:W1:Y:S04]  /*5e10*/  @P0 LDS R51, [R99] ;  /* 0x0000000063330984 */ /* 0x0004680000000800 */
[----:B------:R2:W1:Y:S04]  /*5e20*/  @P0 LDS R52, [R110] ;  /* 0x000000006e340984 */ /* 0x0004680000000800 */
[----:B------:R2:W1:Y:S04]  /*5e30*/  @P0 LDS R53, [R101+UR46+0x400] ;  /* 0x0004002e65350984 */ /* 0x0004680008000800 */
[----:B------:R2:W1:Y:S04]  /*5e40*/  @P0 LDS R54, [R112+0x400] ;  /* 0x0004000070360984 */ /* 0x0004680000000800 */
[----:B------:R2:W1:Y:S04]  /*5e50*/  @P0 LDS R55, [R99+0x200] ;  /* 0x0002000063370984 */ /* 0x0004680000000800 */
[----:B------:R2:W1:Y:S04]  /*5e60*/  @P0 LDS R56, [R110+0x200] ;  /* 0x000200006e380984 */ /* 0x0004680000000800 */
        /* <DEDUP_REMOVED lines=22> */
[----:B------:R2:W1:Y:S02]  /*5fd0*/  @P0 LDS R79, [R99+0xe00] ;  /* 0x000e0000634f0984 */ /* 0x0004640000000800 */
.L_x_88:
[----:B------:R-:W-:Y:S05]  /*5fe0*/  BSYNC B1 ;  /* 0x0000000000017941 */ /* 0x000fea0003800000 */
.L_x_87:
[----:B-1----:R-:W-:Y:S04]  /*5ff0*/  SHF.R.U32.HI R5, RZ, 0x15, R47 ;  /* 0x00000015ff057819 */ /* 0x002fe8000001162f */
[----:B------:R-:W-:Y:S01]  /*6000*/  LOP3.LUT P0, RZ, R5, 0x3, R98, 0x48, !PT ;  /* 0x0000000305ff7812 */ /* 0x000fe20007804862 */
[----:B------:R-:W-:Y:S01]  /*6010*/  @!UPT UIADD3 URZ, UPT, UPT, URZ, URZ, URZ ;  /* 0x000000fffffff290 */ /* 0x000fe2000fffe0ff */
[----:B----4-:R-:W-:Y:S11]  /*6020*/  @P2 BRA `(.L_x_92) ;  /* 0x0000000000082947 */ /* 0x010ff60003800000 */
[----:B------:R-:W1:Y:S02]  /*6030*/  SYNCS.PHASECHK.TRANS64.TRYWAIT P1, [R114+URZ+0xd0], R3 ;  /* 0x0000d003720075a7 */ /* 0x000e6400080211ff */
[----:B-1----:R-:W-:Y:S05]  /*6040*/  @!P1 BRA `(.L_x_93) ;  /* 0x0000004000389947 */ /* 0x002fea0003800000 */
.L_x_92:
[----:B------:R-:W-:Y:S05]  /*6050*/  @!P0 BRA `(.L_x_94) ;  /* 0x0000000000408947 */ /* 0x000fea0003800000 */
[----:B------:R-:W4:Y:S01]  /*6060*/  LDCU.64 UR8, c[0x4][0x70] ;  /* 0x01000e00ff0877ac */ /* 0x000f220008000a00 */
[----:B------:R-:W-:Y:S01]  /*6070*/  MOV R15, 0x0 ;  /* 0x00000000000f7802 */ /* 0x000fe20000000f00 */
[----:B------:R-:W-:Y:S02]  /*6080*/  HFMA2 R12, -RZ, RZ, 0, 5.9604644775390625e-08 ;  /* 0x00000001ff0c7431 */ /* 0x000fe400000001ff */
[----:B------:R-:W-:Y:S02]  /*6090*/  IMAD.MOV.U32 R8, RZ, RZ, 0x192 ;  /* 0x00000192ff087424 */ /* 0x000fe400078e00ff */
[----:B------:R-:W-:Y:S01]  /*60a0*/  IMAD.MOV.U32 R13, RZ, RZ, RZ ;  /* 0x000000ffff0d7224 */ /* 0x000fe200078e00ff */
[----:B------:R-:W5:Y:S01]  /*60b0*/  LDCU.64 UR6, c[0x4][0x78] ;  /* 0x01000f00ff0677ac */ /* 0x000f620008000a00 */
[----:B------:R-:W1:Y:S01]  /*60c0*/  LDC.64 R14, c[0x4][R15] ;  /* 0x010000000f0e7b82 */ /* 0x000e620000000a00 */
[----:B------:R-:W2:Y:S01]  /*60d0*/  LDCU.64 UR4, c[0x4][0x10] ;  /* 0x01000200ff0477ac */ /* 0x000ea20008000a00 */
[----:B----4-:R-:W-:Y:S01]  /*60e0*/  MOV R5, UR9 ;  /* 0x0000000900057c02 */ /* 0x010fe20008000f00 */
[----:B------:R-:W-:Y:S01]  /*60f0*/  IMAD.U32 R4, RZ, RZ, UR8 ;  /* 0x00000008ff047e24 */ /* 0x000fe2000f8e00ff */
[----:B-----5:R-:W-:Y:S01]  /*6100*/  MOV R7, UR7 ;  /* 0x0000000700077c02 */ /* 0x020fe20008000f00 */
[----:B------:R-:W-:Y:S01]  /*6110*/  IMAD.U32 R6, RZ, RZ, UR6 ;  /* 0x00000006ff067e24 */ /* 0x000fe2000f8e00ff */
[----:B--2---:R-:W-:Y:S01]  /*6120*/  MOV R11, UR5 ;  /* 0x00000005000b7c02 */ /* 0x004fe20008000f00 */
[----:B------:R-:W-:Y:S02]  /*6130*/  IMAD.U32 R10, RZ, RZ, UR4 ;  /* 0x00000004ff0a7e24 */ /* 0x000fe4000f8e00ff */
[----:B------:R-:W-:Y:S07]  /*6140*/  LEPC R20, `(.L_x_94) ;  /* 0x000000001014794e */ /* 0x000fee0000000000 */
[----:B-1-3--:R-:W-:Y:S05]  /*6150*/  CALL.ABS.NOINC R14 ;  /* 0x000000000e007343 */ /* 0x00afea0003c00000 */
.L_x_94:
[----:B------:R-:W-:Y:S05]  /*6160*/  WARPSYNC.ALL ;  /* 0x0000000000007948 */ /* 0x000fea0003800000 */
[----:B------:R-:W-:Y:S01]  /*6170*/  R2UR UR4, R47 ;  /* 0x000000002f0472ca */ /* 0x000fe200000e0000 */
[----:B------:R-:W-:Y:S01]  /*6180*/  BSSY.RECONVERGENT B0, `(.L_x_95) ;  /* 0x0000083000007945 */ /* 0x000fe20003800200 */
[----:B------:R-:W-:Y:S11]  /*6190*/  ISETP.NE.AND P0, PT, R107, RZ, PT ;  /* 0x000000ff6b00720c */ /* 0x000ff60003f05270 */
[----:B------:R-:W3:Y:S02]  /*61a0*/  LDTM.x32 R4, tmem[UR4] ;  /* 0x00000004000479ee */ /* 0x000ee400082c0000 */
[C---:B---3--:R-:W-:Y:S02]  /*61b0*/  IMAD R4, R46.reuse, R4, RZ ;  /* 0x000000042e047224 */ /* 0x048fe400078e02ff */
[----:B------:R-:W-:Y:S02]  /*61c0*/  IMAD R5, R46, R5, RZ ;  /* 0x000000052e057224 */ /* 0x000fe400078e02ff */
[-C--:B------:R-:W-:Y:S02]  /*61d0*/  IMAD R4, R49, R48.reuse, R4 ;  /* 0x0000003031047224 */ /* 0x080fe400078e0204 */
[----:B------:R-:W-:Y:S02]  /*61e0*/  IMAD R5, R50, R48, R5 ;  /* 0x0000003032057224 */ /* 0x000fe400078e0205 */
[C---:B------:R-:W-:Y:S01]  /*61f0*/  IMAD R6, R46.reuse, R6, RZ ;  /* 0x000000062e067224 */ /* 0x040fe200078e02ff */
[----:B------:R3:W-:Y:S01]  /*6200*/  STS [R101+UR46+0x200], R4 ;  /* 0x0002000465007988 */ /* 0x0007e2000800082e */
[----:B------:R-:W-:Y:S02]  /*6210*/  IMAD R7, R46, R7, RZ ;  /* 0x000000072e077224 */ /* 0x000fe400078e02ff */
[-C--:B------:R-:W-:Y:S01]  /*6220*/  IMAD R6, R51, R48.reuse, R6 ;  /* 0x0000003033067224 */ /* 0x080fe200078e0206 */
[----:B------:R3:W-:Y:S01]  /*6230*/  STS [R112+0x200], R5 ;  /* 0x0002000570007388 */ /* 0x0007e20000000800 */
[----:B------:R-:W-:Y:S02]  /*6240*/  IMAD R7, R52, R48, R7 ;  /* 0x0000003034077224 */ /* 0x000fe400078e0207 */
[C---:B------:R-:W-:Y:S01]  /*6250*/  IMAD R8, R46.reuse, R8, RZ ;  /* 0x000000082e087224 */ /* 0x040fe200078e02ff */
[----:B------:R3:W-:Y:S01]  /*6260*/  STS [R99], R6 ;  /* 0x0000000663007388 */ /* 0x0007e20000000800 */
[----:B------:R-:W-:Y:S02]  /*6270*/  IMAD R9, R46, R9, RZ ;  /* 0x000000092e097224 */ /* 0x000fe400078e02ff */
[-C--:B------:R-:W-:Y:S01]  /*6280*/  IMAD R8, R53, R48.reuse, R8 ;  /* 0x0000003035087224 */ /* 0x080fe200078e0208 */
[----:B------:R3:W-:Y:S01]  /*6290*/  STS [R110], R7 ;  /* 0x000000076e007388 */ /* 0x0007e20000000800 */
        /* <DEDUP_REMOVED lines=8> */
[----:B------:R3:W-:Y:S01]  /*6320*/  STS [R99+0x200], R10 ;  /* 0x0002000a63007388 */ /* 0x0007e20000000800 */
[----:B------:R-:W-:Y:S02]  /*6330*/  IMAD R13, R46, R13, RZ ;  /* 0x0000000d2e0d7224 */ /* 0x000fe400078e02ff */
[-C--:B------:R-:W-:Y:S01]  /*6340*/  IMAD R12, R57, R48.reuse, R12 ;  /* 0x00000030390c7224 */ /* 0x080fe200078e020c */
[----:B------:R3:W-:Y:S01]  /*6350*/  STS [R110+0x200], R11 ;  /* 0x0002000b6e007388 */ /* 0x0007e20000000800 */
        /* <DEDUP_REMOVED lines=66> */
[----:B------:R-:W-:Y:S03]  /*6780*/  IMAD R35, R80, R48, R35 ;  /* 0x0000003050237224 */ /* 0x000fe600078e0223 */
[----:B------:R3:W-:Y:S04]  /*6790*/  STS [R99+0xe00], R34 ;  /* 0x000e002263007388 */ /* 0x0007e80000000800 */
[----:B------:R3:W-:Y:S01]  /*67a0*/  STS [R110+0xe00], R35 ;  /* 0x000e00236e007388 */ /* 0x0007e20000000800 */
[----:B------:R-:W-:Y:S01]  /*67b0*/  @!PT LDS RZ, [RZ] ;  /* 0x00000000fffff984 */ /* 0x000fe20000000800 */
[----:B------:R-:W-:Y:S01]  /*67c0*/  @!PT LDS RZ, [RZ] ;  /* 0x00000000fffff984 */ /* 0x000fe20000000800 */
[----:B------:R-:W-:Y:S01]  /*67d0*/  @!PT LDS RZ, [RZ] ;  /* 0x00000000fffff984 */ /* 0x000fe20000000800 */
[----:B------:R-:W-:Y:S01]  /*67e0*/  @!PT LDS RZ, [RZ] ;  /* 0x00000000fffff984 */ /* 0x000fe20000000800 */
[----:B------:R4:W-:Y:S06]  /*67f0*/  MEMBAR.ALL.CTA ;  /* 0x0000000000007992 */ /* 0x0009ec0000008000 */
[----:B----4-:R-:W4:Y:S02]  /*6800*/  FENCE.VIEW.ASYNC.S ;  /* 0x00000000000073c6 */ /* 0x010f240000000000 */
[----:B----4-:R-:W-:Y:S06]  /*6810*/  BAR.SYNC.DEFER_BLOCKING 0x1, 0x80 ;  /* 0x0042000000007b1d */ /* 0x010fec0000010000 */
[----:B------:R-:W-:Y:S05]  /*6820*/  @P0 BRA `(.L_x_96) ;  /* 0x0000000000600947 */ /* 0x000fea0003800000 */
[----:B------:R-:W-:Y:S02]  /*6830*/  UIADD3 UR4, UPT, UPT, UR46, 0x200, URZ ;  /* 0x000002002e047890 */ /* 0x000fe4000fffe0ff */
[----:B------:R-:W-:Y:S01]  /*6840*/  UIADD3 UR16, UP0, UPT, UR50, 0x880, URZ ;  /* 0x0000088032107890 */ /* 0x000fe2000ff1e0ff */
[----:B------:R-:W-:Y:S01]  /*6850*/  UMOV UR43, UR36 ;  /* 0x00000024002b7c82 */ /* 0x000fe20008000000 */
[----:B------:R-:W-:Y:S02]  /*6860*/  UIADD3 UR13, UPT, UPT, UR41, 0x20, URZ ;  /* 0x00000020290d7890 */ /* 0x000fe4000fffe0ff */
[----:B------:R-:W-:Y:S01]  /*6870*/  MOV R100, UR4 ;  /* 0x0000000400647c02 */ /* 0x000fe20008000f00 */
[----:B------:R-:W-:Y:S02]  /*6880*/  UIADD3.X UR17, UPT, UPT, URZ, UR51, URZ, UP0, !UPT ;  /* 0x00000033ff117290 */ /* 0x000fe400087fe4ff */
[----:B------:R-:W-:Y:S01]  /*6890*/  UIADD3 UR12, UPT, UPT, UR46, 0x1200, URZ ;  /* 0x000012002e0c7890 */ /* 0x000fe2000fffe0ff */
[----:B------:R-:W-:Y:S01]  /*68a0*/  R2UR UR40, R100 ;  /* 0x00000000642872ca */ /* 0x000fe200000e0000 */
[----:B------:R-:W-:Y:S01]  /*68b0*/  UMOV UR14, UR42 ;  /* 0x0000002a000e7c82 */ /* 0x000fe20008000000 */
[----:B------:R-:W-:Y:S01]  /*68c0*/  UMOV UR15, UR36 ;  /* 0x00000024000f7c82 */ /* 0x000fe20008000000 */
[----:B------:R-:W-:Y:S02]  /*68d0*/  UIADD3 UR9, UPT, UPT, UR41, 0x40, URZ ;  /* 0x0000004029097890 */ /* 0x000fe4000fffe0ff */
[----:B------:R-:W-:Y:S01]  /*68e0*/  UIADD3 UR8, UPT, UPT, UR46, 0x2200, URZ ;  /* 0x000022002e087890 */ /* 0x000fe2000fffe0ff */
[----:B------:R-:W-:Y:S01]  /*68f0*/  UMOV UR10, UR42 ;  /* 0x0000002a000a7c82 */ /* 0x000fe20008000000 */
[----:B------:R-:W-:Y:S01]  /*6900*/  UMOV UR11, UR36 ;  /* 0x00000024000b7c82 */ /* 0x000fe20008000000 */
[----:B------:R-:W-:Y:S02]  /*6910*/  UIADD3 UR5, UPT, UPT, UR41, 0x60, URZ ;  /* 0x0000006029057890 */ /* 0x000fe4000fffe0ff */
[----:B------:R-:W-:Y:S03]  /*6920*/  UIADD3 UR4, UPT, UPT, UR46, 0x3200, URZ ;  /* 0x000032002e047890 */ /* 0x000fe6000fffe0ff */
[----:B------:R4:W-:Y:S01]  /*6930*/  UTMASTG.3D [UR40], [UR16] ;  /* 0x00000028100073b5 */ /* 0x0009e20008010000 */
[----:B------:R-:W-:Y:S01]  /*6940*/  UMOV UR6, UR42 ;  /* 0x0000002a00067c82 */ /* 0x000fe20008000000 */
[----:B------:R-:W-:Y:S01]  /*6950*/  UMOV UR7, UR36 ;  /* 0x0000002400077c82 */ /* 0x000fe20008000000 */
[----:B------:R4:W-:Y:S01]  /*6960*/  UTMASTG.3D [UR12], [UR16] ;  /* 0x0000000c100073b5 */ /* 0x0009e20008010000 */
[----:B------:R4:W-:Y:S02]  /*6970*/  UTMASTG.3D [UR8], [UR16] ;  /* 0x00000008100073b5 */ /* 0x0009e40008010000 */
[----:B------:R4:W-:Y:S01]  /*6980*/  UTMASTG.3D [UR4], [UR16] ;  /* 0x00000004100073b5 */ /* 0x0009e20008010000 */
[----:B------:R0:W-:Y:S01]  /*6990*/  UTMACMDFLUSH ;  /* 0x00000000000079b7 */ /* 0x0001e20000000000 */
[----:B----4-:R-:W-:Y:S04]  /*69a0*/  DEPBAR.LE SB0, 0x1 ;  /* 0x000080400000791a */ /* 0x010fe80000000000 */
.L_x_96:
[----:B------:R-:W-:Y:S05]  /*69b0*/  BSYNC.RECONVERGENT B0 ;  /* 0x0000000000007941 */ /* 0x000fea0003800200 */
.L_x_95:
[----:B------:R-:W-:Y:S01]  /*69c0*/  BAR.SYNC.DEFER_BLOCKING 0x1, 0x80 ;  /* 0x0042000000007b1d */ /* 0x000fe20000010000 */
[----:B------:R-:W-:Y:S01]  /*69d0*/  ISETP.NE.AND P1, PT, R113, RZ, PT ;  /* 0x000000ff7100720c */ /* 0x000fe20003f25270 */
[----:B------:R-:W-:Y:S01]  /*69e0*/  UISETP.NE.AND UP0, UPT, UR47, URZ, UPT ;  /* 0x000000ff2f00728c */ /* 0x000fe2000bf05270 */
[----:B-1----:R-:W-:Y:S11]  /*69f0*/  LEA R3, R115, UR46, 0x3 ;  /* 0x0000002e73037c11 */ /* 0x002ff6000f8e18ff */
[----:B---3--:R-:W-:Y:S01]  /*6a00*/  @P1 SHF.L.U32 R4, R105, 0x1f, RZ ;  /* 0x0000001f69041819 */ /* 0x008fe200000006ff */
[----:B------:R-:W-:Y:S06]  /*6a10*/  BRA.U !UP0, `(.L_x_97) ;  /* 0x0000000108247547 */ /* 0x000fec000b800000 */
[----:B------:R-:W-:Y:S01]  /*6a20*/  IMAD.U32 R5, RZ, RZ, UR48 ;  /* 0x00000030ff057e24 */ /* 0x000fe2000f8e00ff */
[----:B------:R-:W-:Y:S01]  /*6a30*/  MOV R0, UR37 ;  /* 0x0000002500007c02 */ /* 0x000fe20008000f00 */
[----:B------:R-:W-:Y:S03]  /*6a40*/  UIADD3 UR48, UPT, UPT, UR48, 0x1, URZ ;  /* 0x0000000130307890 */ /* 0x000fe6000fffe0ff */
[----:B------:R-:W-:Y:S01]  /*6a50*/  @P1 LEA R5, R5, UR46, 0x3 ;  /* 0x0000002e05051c11 */ /* 0x000fe2000f8e18ff */
[----:B------:R-:W-:Y:S04]  /*6a60*/  UISETP.NE.AND UP0, UPT, UR48, 0x4, UPT ;  /* 0x000000043000788c */ /* 0x000fe8000bf05270 */
[----:B------:R-:W-:Y:S01]  /*6a70*/  @P1 VIADD R5, R5, 0x80 ;  /* 0x0000008005051836 */ /* 0x000fe20000000000 */
[----:B------:R-:W-:Y:S04]  /*6a80*/  USEL UR48, UR48, URZ, UP0 ;  /* 0x000000ff30307287 */ /* 0x000fe80008000000 */
[----:B------:R-:W-:Y:S04]  /*6a90*/  @P1 PRMT R0, R0, 0x654, R5 ;  /* 0x0000065400001816 */ /* 0x000fe80000000005 */
[----:B------:R1:W-:Y:S04]  /*6aa0*/  @P1 SYNCS.ARRIVE.TRANS64.RED.A1T0 RZ, [R0+URZ], RZ ;  /* 0x000000ff00ff19a7 */ /* 0x0003e800081004ff */
.L_x_97:
[----:B------:R-:W3:Y:S01]  /*6ab0*/  @P1 SYNCS.PHASECHK.TRANS64.TRYWAIT P0, [R3+URZ+0x60], R4 ;  /* 0x00006004030015a7 */ /* 0x000ee200080011ff */
[----:B------:R-:W-:Y:S01]  /*6ac0*/  BSSY B1, `(.L_x_98) ;  /* 0x0000033000017945 */ /* 0x000fe20003800000 */
[----:B---3--:R-:W-:Y:S03]  /*6ad0*/  @P1 SEL R116, RZ, 0x1, !P0 ;  /* 0x00000001ff741807 */ /* 0x008fe60004000000 */
[----:B------:R-:W-:Y:S05]  /*6ae0*/  @!P1 BRA `(.L_x_99) ;  /* 0x0000000000c09947 */ /* 0x000fea0003800000 */
[----:B------:R-:W-:Y:S01]  /*6af0*/  ISETP.NE.AND P0, PT, R116, RZ, PT ;  /* 0x000000ff7400720c */ /* 0x000fe20003f05270 */
[----:B------:R-:W-:Y:S01]  /*6b00*/  BSSY B0, `(.L_x_100) ;  /* 0x0000009000007945 */ /* 0x000fe20003800000 */
[----:B------:R-:W-:Y:S11]  /*6b10*/  ISETP.NE.AND P1, PT, R117, RZ, PT ;  /* 0x000000ff7500720c */ /* 0x000ff60003f25270 */
[----:B------:R-:W-:Y:S02]  /*6b20*/  @!UPT UIADD3 URZ, UPT, UPT, URZ, URZ, URZ ;  /* 0x000000fffffff290 */ /* 0x000fe4000fffe0ff */
[C---:B------:R-:W-:Y:S02]  /*6b30*/  @P1 IMAD R5, R115.reuse, 0x4000, R95 ;  /* 0x0000400073051824 */ /* 0x040fe400078e025f */
[----:B------:R-:W-:Y:S01]  /*6b40*/  @P1 IMAD R4, R115, 0x4000, R112 ;  /* 0x0000400073041824 */ /* 0x000fe200078e0270 */
[----:B------:R-:W-:Y:S06]  /*6b50*/  @P0 BRA `(.L_x_101) ;  /* 0x00000000000c0947 */ /* 0x000fec0003800000 */
[----:B-1----:R-:W-:Y:S04]  /*6b60*/  SHF.L.U32 R0, R105, 0x1f, RZ ;  /* 0x0000001f69007819 */ /* 0x002fe800000006ff */
[----:B------:R-:W1:Y:S02]  /*6b70*/  SYNCS.PHASECHK.TRANS64.TRYWAIT P0, [R3+URZ+0x60], R0 ;  /* 0x00006000030075a7 */ /* 0x000e6400080011ff */
[----:B-1----:R-:W-:Y:S05]  /*6b80*/  @!P0 BRA `(.L_x_102) ;  /* 0x00000034007c8947 */ /* 0x002fea0003800000 */
.L_x_101:
[----:B------:R-:W-:Y:S05]  /*6b90*/  BSYNC B0 ;  /* 0x0000000000007941 */ /* 0x000fea0003800000 */
.L_x_100:
[----:B------:R-:W-:Y:S11]  /*6ba0*/  ISETP.NE.AND P0, PT, R117, RZ, PT ;  /* 0x000000ff7500720c */ /* 0x000ff60003f05270 */
[----:B------:R-:W-:Y:S02]  /*6bb0*/  @!UPT UIADD3 URZ, UPT, UPT, URZ, URZ, URZ ;  /* 0x000000fffffff290 */ /* 0x000fe4000fffe0ff */
[----:B------:R3:W4:Y:S01]  /*6bc0*/  @P0 LDS R49, [R5+0x200] ;  /* 0x0002000005310984 */ /* 0x0007220000000800 */
[C---:B-1----:R-:W-:Y:S01]  /*6bd0*/  @P0 IMAD R0, R115.reuse, 0x4000, R99 ;  /* 0x0000400073000824 */ /* 0x042fe200078e0263 */
[C---:B------:R-:W-:Y:S01]  /*6be0*/  @P0 LEA R3, R115.reuse, R110, 0xe ;  /* 0x0000006e73030211 */ /* 0x040fe200078e70ff */
[----:B------:R-:W-:Y:S01]  /*6bf0*/  VIADD R115, R115, 0x1 ;  /* 0x0000000173737836 */ /* 0x000fe20000000000 */
[----:B------:R3:W1:Y:S04]  /*6c00*/  @P0 LDS R53, [R5+0x400] ;  /* 0x0004000005350984 */ /* 0x0006680000000800 */
        /* <DEDUP_REMOVED lines=14> */
[----:B------:R3:W1:Y:S04]  /*6cf0*/  @P0 LDS R51, [R0] ;  /* 0x0000000000330984 */ /* 0x0006680000000800 */
        /* <DEDUP_REMOVED lines=14> */
[----:B----4-:R3:W1:Y:S02]  /*6de0*/  @P0 LDS R80, [R3+0xe00] ;  /* 0x000e000003500984 */ /* 0x0106640000000800 */
.L_x_99:
[----:B------:R-:W-:Y:S05]  /*6df0*/  BSYNC B1 ;  /* 0x0000000000017941 */ /* 0x000fea0003800000 */
.L_x_98:
[----:B---3--:R-:W-:Y:S05]  /*6e00*/  VIADD R3, R47, 0x20 ;  /* 0x000000202f037836 */ /* 0x008fea0000000000 */
[----:B------:R-:W-:Y:S04]  /*6e10*/  SHF.R.U32.HI R3, RZ, 0x15, R3 ;  /* 0x00000015ff037819 */ /* 0x000fe80000011603 */
[----:B------:R-:W-:Y:S11]  /*6e20*/  LOP3.LUT P0, RZ, R3, 0x3, R98, 0x48, !PT ;  /* 0x0000000303ff7812 */ /* 0x000ff60007804862 */
[----:B------:R-:W-:Y:S02]  /*6e30*/  @!UPT UIADD3 URZ, UPT, UPT, URZ, URZ, URZ ;  /* 0x000000fffffff290 */ /* 0x000fe4000fffe0ff */
[----:B------:R-:W-:Y:S05]  /*6e40*/  @!P0 BRA `(.L_x_103) ;  /* 0x0000000000408947 */ /* 0x000fea0003800000 */
[----:B------:R-:W3:Y:S01]  /*6e50*/  LDCU.64 UR8, c[0x4][0x70] ;  /* 0x01000e00ff0877ac */ /* 0x000ee20008000a00 */
[----:B------:R-:W-:Y:S01]  /*6e60*/  MOV R15, 0x0 ;  /* 0x00000000000f7802 */ /* 0x000fe20000000f00 */
[----:B------:R-:W-:Y:S02]  /*6e70*/  HFMA2 R12, -RZ, RZ, 0, 5.9604644775390625e-08 ;  /* 0x00000001ff0c7431 */ /* 0x000fe400000001ff */
[----:B------:R-:W-:Y:S02]  /*6e80*/  IMAD.MOV.U32 R8, RZ, RZ, 0x192 ;  /* 0x00000192ff087424 */ /* 0x000fe400078e00ff */
[----:B------:R-:W-:Y:S01]  /*6e90*/  IMAD.MOV.U32 R13, RZ, RZ, RZ ;  /* 0x000000ffff0d7224 */ /* 0x000fe200078e00ff */
[----:B------:R-:W4:Y:S01]  /*6ea0*/  LDCU.64 UR6, c[0x4][0x78] ;  /* 0x01000f00ff0677ac */ /* 0x000f220008000a00 */
[----:B------:R-:W1:Y:S01]  /*6eb0*/  LDC.64 R14, c[0x4][R15] ;  /* 0x010000000f0e7b82 */ /* 0x000e620000000a00 */
[----:B------:R-:W5:Y:S01]  /*6ec0*/  LDCU.64 UR4, c[0x4][0x10] ;  /* 0x01000200ff0477ac */ /* 0x000f620008000a00 */
[----:B---3--:R-:W-:Y:S01]  /*6ed0*/  MOV R5, UR9 ;  /* 0x0000000900057c02 */ /* 0x008fe20008000f00 */
[----:B------:R-:W-:Y:S01]  /*6ee0*/  IMAD.U32 R4, RZ, RZ, UR8 ;  /* 0x00000008ff047e24 */ /* 0x000fe2000f8e00ff */
[----:B----4-:R-:W-:Y:S01]  /*6ef0*/  MOV R7, UR7 ;  /* 0x0000000700077c02 */ /* 0x010fe20008000f00 */
[----:B------:R-:W-:Y:S01]  /*6f00*/  IMAD.U32 R6, RZ, RZ, UR6 ;  /* 0x00000006ff067e24 */ /* 0x000fe2000f8e00ff */
[----:B-----5:R-:W-:Y:S01]  /*6f10*/  MOV R11, UR5 ;  /* 0x00000005000b7c02 */ /* 0x020fe20008000f00 */
[----:B------:R-:W-:Y:S02]  /*6f20*/  IMAD.U32 R10, RZ, RZ, UR4 ;  /* 0x00000004ff0a7e24 */ /* 0x000fe4000f8e00ff */
[----:B------:R-:W-:Y:S07]  /*6f30*/  LEPC R20, `(.L_x_103) ;  /* 0x000000001014794e */ /* 0x000fee0000000000 */
[----:B-12---:R-:W-:Y:S05]  /*6f40*/  CALL.ABS.NOINC R14 ;  /* 0x000000000e007343 */ /* 0x006fea0003c00000 */
.L_x_103:
[----:B------:R-:W-:Y:S05]  /*6f50*/  WARPSYNC.ALL ;  /* 0x0000000000007948 */ /* 0x000fea0003800000 */
[----:B------:R-:W-:Y:S01]  /*6f60*/  R2UR UR4, R47 ;  /* 0x000000002f0472ca */ /* 0x000fe200000e0000 */
[----:B------:R-:W-:Y:S01]  /*6f70*/  BSSY.RECONVERGENT B0, `(.L_x_104) ;  /* 0x000008b000007945 */ /* 0x000fe20003800200 */
[----:B------:R-:W-:Y:S02]  /*6f80*/  ISETP.NE.AND P6, PT, R113, RZ, PT ;  /* 0x000000ff7100720c */ /* 0x000fe40003fc5270 */
[----:B------:R-:W-:Y:S02]  /*6f90*/  ISETP.NE.AND P0, PT, R107, RZ, PT ;  /* 0x000000ff6b00720c */ /* 0x000fe40003f05270 */
[----:B------:R-:W-:Y:S02]  /*6fa0*/  MOV R3, UR48 ;  /* 0x0000003000037c02 */ /* 0x000fe40008000f00 */
[----:B-1----:R-:W-:Y:S05]  /*6fb0*/  MOV R0, UR37 ;  /* 0x0000002500007c02 */ /* 0x002fea0008000f00 */
[----:B------:R-:W1:Y:S02]  /*6fc0*/  LDTM.x32 R4, tmem[UR4+0x20] ;  /* 0x00002004000479ee */ /* 0x000e6400082c0000 */
[----:B------:R-:W-:Y:S02]  /*6fd0*/  @P6 LEA R3, R3, UR46, 0x3 ;  /* 0x0000002e03036c11 */ /* 0x000fe4000f8e18ff */
[----:B------:R-:W-:Y:S02]  /*6fe0*/  @P6 SHF.L.U32 R118, R105, 0x1f, RZ ;  /* 0x0000001f69766819 */ /* 0x000fe400000006ff */
[----:B------:R-:W-:Y:S04]  /*6ff0*/  @P6 IADD3 R3, PT, PT, R3, 0x80, RZ ;  /* 0x0000008003036810 */ /* 0x000fe80007ffe0ff */
[----:B------:R-:W-:Y:S02]  /*7000*/  @P6 PRMT R0, R0, 0x654, R3 ;  /* 0x0000065400006816 */ /* 0x000fe40000000003 */
[----:B------:R-:W-:Y:S01]  /*7010*/  LEA R3, R115, UR46, 0x3 ;  /* 0x0000002e73037c11 */ /* 0x000fe2000f8e18ff */
[C---:B-1----:R-:W-:Y:S02]  /*7020*/  IMAD R4, R46.reuse, R4, RZ ;  /* 0x000000042e047224 */ /* 0x042fe400078e02ff */
        /* <DEDUP_REMOVED lines=100> */
[----:B---3--:R-:W3:Y:S02]  /*7670*/  FENCE.VIEW.ASYNC.S ;  /* 0x00000000000073c6 */ /* 0x008ee40000000000 */
[----:B---3--:R-:W-:Y:S06]  /*7680*/  BAR.SYNC.DEFER_BLOCKING 0x1, 0x80 ;  /* 0x0042000000007b1d */ /* 0x008fec0000010000 */
[----:B------:R-:W-:Y:S05]  /*7690*/  @P0 BRA `(.L_x_105) ;  /* 0x0000000000600947 */ /* 0x000fea0003800000 */
[----:B------:R-:W-:Y:S02]  /*76a0*/  UIADD3 UR20, UP0, UPT, UR50, 0x880, URZ ;  /* 0x0000088032147890 */ /* 0x000fe4000ff1e0ff */
[----:B------:R-:W-:Y:S02]  /*76b0*/  UIADD3 UR14, UPT, UPT, UR42, 0x20, URZ ;  /* 0x000000202a0e7890 */ /* 0x000fe4000fffe0ff */
[----:B------:R-:W-:Y:S02]  /*76c0*/  UIADD3 UR12, UPT, UPT, UR46, 0x4200, URZ ;  /* 0x000042002e0c7890 */ /* 0x000fe4000fffe0ff */
[----:B------:R-:W-:Y:S01]  /*76d0*/  UIADD3.X UR21, UPT, UPT, URZ, UR51, URZ, UP0, !UPT ;  /* 0x00000033ff157290 */ /* 0x000fe200087fe4ff */
[----:B------:R-:W-:Y:S01]  /*76e0*/  UMOV UR13, UR41 ;  /* 0x00000029000d7c82 */ /* 0x000fe20008000000 */
[----:B------:R-:W-:Y:S01]  /*76f0*/  UMOV UR15, UR36 ;  /* 0x00000024000f7c82 */ /* 0x000fe20008000000 */
[----:B------:R-:W-:Y:S02]  /*7700*/  UIADD3 UR17, UPT, UPT, UR41, 0x20, URZ ;  /* 0x0000002029117890 */ /* 0x000fe4000fffe0ff */
[----:B------:R-:W-:Y:S01]  /*7710*/  UIADD3 UR16, UPT, UPT, UR46, 0x5200, URZ ;  /* 0x000052002e107890 */ /* 0x000fe2000fffe0ff */
[----:B------:R-:W-:Y:S03]  /*7720*/  UMOV UR19, UR36 ;  /* 0x0000002400137c82 */ /* 0x000fe60008000000 */
[----:B------:R3:W-:Y:S01]  /*7730*/  UTMASTG.3D [UR12], [UR20] ;  /* 0x0000000c140073b5 */ /* 0x0007e20008010000 */
[----:B------:R-:W-:Y:S01]  /*7740*/  UMOV UR18, UR14 ;  /* 0x0000000e00127c82 */ /* 0x000fe20008000000 */
[----:B------:R-:W-:Y:S02]  /*7750*/  UIADD3 UR9, UPT, UPT, UR41, 0x40, URZ ;  /* 0x0000004029097890 */ /* 0x000fe4000fffe0ff */
[----:B------:R-:W-:Y:S01]  /*7760*/  UIADD3 UR8, UPT, UPT, UR46, 0x6200, URZ ;  /* 0x000062002e087890 */ /* 0x000fe2000fffe0ff */
[----:B------:R-:W-:Y:S01]  /*7770*/  UMOV UR11, UR36 ;  /* 0x00000024000b7c82 */ /* 0x000fe20008000000 */
[----:B------:R-:W-:Y:S01]  /*7780*/  UMOV UR10, UR14 ;  /* 0x0000000e000a7c82 */ /* 0x000fe20008000000 */
[----:B------:R3:W-:Y:S01]  /*7790*/  UTMASTG.3D [UR16], [UR20] ;  /* 0x00000010140073b5 */ /* 0x0007e20008010000 */
[----:B------:R-:W-:Y:S02]  /*77a0*/  UIADD3 UR5, UPT, UPT, UR41, 0x60, URZ ;  /* 0x0000006029057890 */ /* 0x000fe4000fffe0ff */
[----:B------:R-:W-:Y:S01]  /*77b0*/  UIADD3 UR4, UPT, UPT, UR46, 0x7200, URZ ;  /* 0x000072002e047890 */ /* 0x000fe2000fffe0ff */
[----:B------:R-:W-:Y:S01]  /*77c0*/  UMOV UR7, UR36 ;  /* 0x0000002400077c82 */ /* 0x000fe20008000000 */
[----:B------:R-:W-:Y:S01]  /*77d0*/  UMOV UR6, UR14 ;  /* 0x0000000e00067c82 */ /* 0x000fe20008000000 */
[----:B------:R3:W-:Y:S06]  /*77e0*/  UTMASTG.3D [UR8], [UR20] ;  /* 0x00000008140073b5 */ /* 0x0007ec0008010000 */
[----:B------:R3:W-:Y:S01]  /*77f0*/  UTMASTG.3D [UR4], [UR20] ;  /* 0x00000004140073b5 */ /* 0x0007e20008010000 */
[----:B------:R0:W-:Y:S01]  /*7800*/  UTMACMDFLUSH ;  /* 0x00000000000079b7 */ /* 0x0001e20000000000 */
[----:B---3--:R-:W-:Y:S04]  /*7810*/  DEPBAR.LE SB0, 0x1 ;  /* 0x000080400000791a */ /* 0x008fe80000000000 */
.L_x_105:
[----:B------:R-:W-:Y:S05]  /*7820*/  BSYNC.RECONVERGENT B0 ;  /* 0x0000000000007941 */ /* 0x000fea0003800200 */
.L_x_104:
[----:B------:R-:W-:Y:S01]  /*7830*/  BAR.SYNC.DEFER_BLOCKING 0x1, 0x80 ;  /* 0x0042000000007b1d */ /* 0x000fe20000010000 */
[----:B------:R-:W-:Y:S04]  /*7840*/  UIADD3 UR40, UPT, UPT, UR48, 0x1, URZ ;  /* 0x0000000130287890 */ /* 0x000fe8000fffe0ff */
[----:B------:R-:W-:Y:S04]  /*7850*/  UISETP.NE.AND UP0, UPT, UR40, 0x4, UPT ;  /* 0x000000042800788c */ /* 0x000fe8000bf05270 */
[----:B------:R-:W-:Y:S01]  /*7860*/  USEL UR40, UR40, URZ, UP0 ;  /* 0x000000ff28287287 */ /* 0x000fe20008000000 */
[----:B------:R3:W-:Y:S01]  /*7870*/  @P6 SYNCS.ARRIVE.TRANS64.RED.A1T0 RZ, [R0+URZ], RZ ;  /* 0x000000ff00ff69a7 */ /* 0x0007e200081004ff */
[----:B------:R-:W-:Y:S01]  /*7880*/  BSSY B1, `(.L_x_106) ;  /* 0x0000034000017945 */ /* 0x000fe20003800000 */
[----:B------:R-:W4:Y:S02]  /*7890*/  @P6 SYNCS.PHASECHK.TRANS64.TRYWAIT P0, [R3+URZ+0x60], R118 ;  /* 0x00006076030065a7 */ /* 0x000f2400080011ff */
[----:B----4-:R-:W-:Y:S01]  /*78a0*/  @P6 SEL R116, RZ, 0x1, !P0 ;  /* 0x00000001ff746807 */ /* 0x010fe20004000000 */
[----:B---3--:R-:W-:Y:S06]  /*78b0*/  @!P6 BRA `(.L_x_107) ;  /* 0x0000000000c0e947 */ /* 0x008fec0003800000 */
[----:B------:R-:W-:Y:S01]  /*78c0*/  ISETP.NE.AND P0, PT, R116, RZ, PT ;  /* 0x000000ff7400720c */ /* 0x000fe20003f05270 */
[----:B------:R-:W-:Y:S01]  /*78d0*/  BSSY B0, `(.L_x_108) ;  /* 0x0000009000007945 */ /* 0x000fe20003800000 */
[----:B------:R-:W-:Y:S11]  /*78e0*/  ISETP.NE.AND P1, PT, R117, RZ, PT ;  /* 0x000000ff7500720c */ /* 0x000ff60003f25270 */
[----:B------:R-:W-:Y:S02]  /*78f0*/  @!UPT UIADD3 URZ, UPT, UPT, URZ, URZ, URZ ;  /* 0x000000fffffff290 */ /* 0x000fe4000fffe0ff */
[C---:B-1----:R-:W-:Y:S02]  /*7900*/  @P1 IMAD R4, R115.reuse, 0x4000, R95 ;  /* 0x0000400073041824 */ /* 0x042fe400078e025f */
[----:B------:R-:W-:Y:S01]  /*7910*/  @P1 IMAD R0, R115, 0x4000, R112 ;  /* 0x0000400073001824 */ /* 0x000fe200078e0270 */
[----:B------:R-:W-:Y:S06]  /*7920*/  @P0 BRA `(.L_x_109) ;  /* 0x00000000000c0947 */ /* 0x000fec0003800000 */
[----:B------:R-:W-:Y:S04]  /*7930*/  SHF.L.U32 R6, R105, 0x1f, RZ ;  /* 0x0000001f69067819 */ /* 0x000fe800000006ff */
[----:B------:R-:W1:Y:S02]  /*7940*/  SYNCS.PHASECHK.TRANS64.TRYWAIT P0, [R3+URZ+0x60], R6 ;  /* 0x00006006030075a7 */ /* 0x000e6400080011ff */
[----:B-1----:R-:W-:Y:S05]  /*7950*/  @!P0 BRA `(.L_x_110) ;  /* 0x00000028001c8947 */ /* 0x002fea0003800000 */
.L_x_109:
[----:B------:R-:W-:Y:S05]  /*7960*/  BSYNC B0 ;  /* 0x0000000000007941 */ /* 0x000fea0003800000 */
.L_x_108:
        /* <DEDUP_REMOVED lines=37> */
.L_x_107:
[----:B------:R-:W-:Y:S05]  /*7bc0*/  BSYNC B1 ;  /* 0x0000000000017941 */ /* 0x000fea0003800000 */
.L_x_106:
[----:B---3--:R-:W-:Y:S05]  /*7bd0*/  VIADD R3, R47, 0x40 ;  /* 0x000000402f037836 */ /* 0x008fea0000000000 */
[----:B------:R-:W-:Y:S04]  /*7be0*/  SHF.R.U32.HI R3, RZ, 0x15, R3 ;  /* 0x00000015ff037819 */ /* 0x000fe80000011603 */
[----:B------:R-:W-:Y:S11]  /*7bf0*/  LOP3.LUT P0, RZ, R3, 0x3, R98, 0x48, !PT ;  /* 0x0000000303ff7812 */ /* 0x000ff60007804862 */
[----:B------:R-:W-:Y:S02]  /*7c00*/  @!UPT UIADD3 URZ, UPT, UPT, URZ, URZ, URZ ;  /* 0x000000fffffff290 */ /* 0x000fe4000fffe0ff */
[----:B------:R-:W-:Y:S05]  /*7c10*/  @!P0 BRA `(.L_x_111) ;  /* 0x0000000000408947 */ /* 0x000fea0003800000 */
[----:B------:R-:W3:Y:S01]  /*7c20*/  LDCU.64 UR8, c[0x4][0x70] ;  /* 0x01000e00ff0877ac */ /* 0x000ee20008000a00 */
[----:B-1----:R-:W-:Y:S01]  /*7c30*/  MOV R15, 0x0 ;  /* 0x00000000000f7802 */ /* 0x002fe20000000f00 */
[----:B------:R-:W-:Y:S02]  /*7c40*/  HFMA2 R12, -RZ, RZ, 0, 5.9604644775390625e-08 ;  /* 0x00000001ff0c7431 */ /* 0x000fe400000001ff */
[----:B------:R-:W-:Y:S02]  /*7c50*/  IMAD.MOV.U32 R8, RZ, RZ, 0x192 ;  /* 0x00000192ff087424 */ /* 0x000fe400078e00ff */
[----:B------:R-:W-:Y:S01]  /*7c60*/  IMAD.MOV.U32 R13, RZ, RZ, RZ ;  /* 0x000000ffff0d7224 */ /* 0x000fe200078e00ff */
[----:B------:R-:W1:Y:S01]  /*7c70*/  LDCU.64 UR6, c[0x4][0x78] ;  /* 0x01000f00ff0677ac */ /* 0x000e620008000a00 */
[----:B------:R-:W4:Y:S01]  /*7c80*/  LDC.64 R14, c[0x4][R15] ;  /* 0x010000000f0e7b82 */ /* 0x000f220000000a00 */
[----:B------:R-:W5:Y:S01]  /*7c90*/  LDCU.64 UR4, c[0x4][0x10] ;  /* 0x01000200ff0477ac */ /* 0x000f620008000a00 */
[----:B---3--:R-:W-:Y:S01]  /*7ca0*/  MOV R5, UR9 ;  /* 0x0000000900057c02 */ /* 0x008fe20008000f00 */
[----:B------:R-:W-:Y:S01]  /*7cb0*/  IMAD.U32 R4, RZ, RZ, UR8 ;  /* 0x00000008ff047e24 */ /* 0x000fe2000f8e00ff */
[----:B-1----:R-:W-:Y:S01]  /*7cc0*/  MOV R7, UR7 ;  /* 0x0000000700077c02 */ /* 0x002fe20008000f00 */
[----:B------:R-:W-:Y:S01]  /*7cd0*/  IMAD.U32 R6, RZ, RZ, UR6 ;  /* 0x00000006ff067e24 */ /* 0x000fe2000f8e00ff */
[----:B-----5:R-:W-:Y:S01]  /*7ce0*/  MOV R11, UR5 ;  /* 0x00000005000b7c02 */ /* 0x020fe20008000f00 */
[----:B------:R-:W-:Y:S02]  /*7cf0*/  IMAD.U32 R10, RZ, RZ, UR4 ;  /* 0x00000004ff0a7e24 */ /* 0x000fe4000f8e00ff */
[----:B------:R-:W-:Y:S07]  /*7d00*/  LEPC R20, `(.L_x_111) ;  /* 0x000000001014794e */ /* 0x000fee0000000000 */
[----:B--2-4-:R-:W-:Y:S05]  /*7d10*/  CALL.ABS.NOINC R14 ;  /* 0x000000000e007343 */ /* 0x014fea0003c00000 */
.L_x_111:
[----:B------:R-:W-:Y:S05]  /*7d20*/  WARPSYNC.ALL ;  /* 0x0000000000007948 */ /* 0x000fea0003800000 */
[----:B------:R-:W-:Y:S01]  /*7d30*/  R2UR UR4, R47 ;  /* 0x000000002f0472ca */ /* 0x000fe200000e0000 */
[----:B------:R-:W-:Y:S01]  /*7d40*/  BSSY.RECONVERGENT B0, `(.L_x_112) ;  /* 0x000008b000007945 */ /* 0x000fe20003800200 */
[----:B------:R-:W-:Y:S02]  /*7d50*/  ISETP.NE.AND P6, PT, R113, RZ, PT ;  /* 0x000000ff7100720c */ /* 0x000fe40003fc5270 */
[----:B------:R-:W-:Y:S02]  /*7d60*/  ISETP.NE.AND P0, PT, R107, RZ, PT ;  /* 0x000000ff6b00720c */ /* 0x000fe40003f05270 */
[----:B------:R-:W-:Y:S02]  /*7d70*/  MOV R3, UR40 ;  /* 0x0000002800037c02 */ /* 0x000fe40008000f00 */
[----:B------:R-:W-:Y:S02]  /*7d80*/  MOV R0, UR37 ;  /* 0x0000002500007c02 */ /* 0x000fe40008000f00 */
[----:B------:R-:W-:Y:S03]  /*7d90*/  LEA R118, R115, UR46, 0x3 ;  /* 0x0000002e73767c11 */ /* 0x000fe6000f8e18ff */
[----:B-1----:R-:W1:Y:S02]  /*7da0*/  LDTM.x32 R4, tmem[UR4+0x40] ;  /* 0x00004004000479ee */ /* 0x002e6400082c0000 */
[----:B------:R-:W-:Y:S04]  /*7db0*/  @P6 LEA R3, R3, UR46, 0x3 ;  /* 0x0000002e03036c11 */ /* 0x000fe8000f8e18ff */
[----:B------:R-:W-:Y:S04]  /*7dc0*/  @P6 IADD3 R3, PT, PT, R3, 0x80, RZ ;  /* 0x0000008003036810 */ /* 0x000fe80007ffe0ff */
[----:B------:R-:W-:Y:S02]  /*7dd0*/  @P6 PRMT R0, R0, 0x654, R3 ;  /* 0x0000065400006816 */ /* 0x000fe40000000003 */
[----:B------:R-:W-:Y:S01]  /*7de0*/  @P6 SHF.L.U32 R3, R105, 0x1f, RZ ;  /* 0x0000001f69036819 */ /* 0x000fe200000006ff */
        /* <DEDUP_REMOVED lines=128> */
.L_x_113:
[----:B------:R-:W-:Y:S05]  /*85f0*/  BSYNC.RECONVERGENT B0 ;  /* 0x0000000000007941 */ /* 0x000fea0003800200 */
.L_x_112:
        /* <DEDUP_REMOVED lines=19> */
.L_x_117:
[----:B------:R-:W-:Y:S05]  /*8730*/  BSYNC B0 ;  /* 0x0000000000007941 */ /* 0x000fea0003800000 */
.L_x_116:
[----:B------:R-:W-:Y:S11]  /*8740*/  ISETP.NE.AND P0, PT, R117, RZ, PT ;  /* 0x000000ff7500720c */ /* 0x000ff60003f05270 */
[----:B------:R-:W-:Y:S02]  /*8750*/  @!UPT UIADD3 URZ, UPT, UPT, URZ, URZ, URZ ;  /* 0x000000fffffff290 */ /* 0x000fe4000fffe0ff */
[----:B------:R3:W4:Y:S01]  /*8760*/  @P0 LDS R49, [R4+0x200] ;  /* 0x0002000004310984 */ /* 0x0007220000000800 */
[C---:B-1----:R-:W-:Y:S01]  /*8770*/  @P0 IMAD R3, R115.reuse, 0x4000, R99 ;  /* 0x0000400073030824 */ /* 0x042fe200078e0263 */
[----:B------:R-:W-:Y:S02]  /*8780*/  @P0 LEA R115, R115, R110, 0xe ;  /* 0x0000006e73730211 */ /* 0x000fe400078e70ff */
        /* <DEDUP_REMOVED lines=31> */
.L_x_115:
[----:B------:R-:W-:Y:S05]  /*8980*/  BSYNC B1 ;  /* 0x0000000000017941 */ /* 0x000fea0003800000 */
.L_x_114:
        /* <DEDUP_REMOVED lines=21> */
.L_x_119:
[----:B------:R-:W-:Y:S01]  /*8ae0*/  ISETP.NE.AND P0, PT, R107, RZ, PT ;  /* 0x000000ff6b00720c */ /* 0x000fe20003f05270 */
[----:B------:R-:W-:Y:S05]  /*8af0*/  WARPSYNC.ALL ;  /* 0x0000000000007948 */ /* 0x000fea0003800000 */
[----:B------:R-:W-:Y:S01]  /*8b00*/  R2UR UR4, R47 ;  /* 0x000000002f0472ca */ /* 0x000fe200000e0000 */
[----:B------:R-:W-:Y:S01]  /*8b10*/  BSSY.RECONVERGENT B0, `(.L_x_120) ;  /* 0x0000087000007945 */ /* 0x000fe20003800200 */
[----:B------:R-:W-:Y:S11]  /*8b20*/  R2UR UR5, R114 ;  /* 0x00000000720572ca */ /* 0x000ff600000e0000 */
[----:B-1----:R-:W1:Y:S01]  /*8b30*/  LDTM.x32 R4, tmem[UR4+0x60] ;  /* 0x00006004000479ee */ /* 0x002e6200082c0000 */
[----:B------:R-:W-:Y:S01]  /*8b40*/  NOP ;  /* 0x0000000000007918 */ /* 0x000fe20000000000 */
[----:B------:R-:W-:Y:S04]  /*8b50*/  UIADD3 UR5, UPT, UPT, UR5, 0xe0, URZ ;  /* 0x000000e005057890 */ /* 0x000fe8000fffe0ff */
[----:B------:R-:W-:Y:S09]  /*8b60*/  UPRMT UR5, UR37, 0x654, UR5 ;  /* 0x0000065425057896 */ /* 0x000ff20008000005 */
[----:B-1----:R-:W-:Y:S01]  /*8b70*/  SYNCS.ARRIVE.TRANS64.RED.A1T0 RZ, [UR5], RZ ;  /* 0x000000ffffff79a7 */ /* 0x002fe20008100405 */
[C---:B------:R-:W-:Y:S02]  /*8b80*/  IMAD R4, R46.reuse, R4, RZ ;  /* 0x000000042e047224 */ /* 0x040fe400078e02ff */
        /* <DEDUP_REMOVED lines=127> */
.L_x_121:
[----:B------:R-:W-:Y:S05]  /*9380*/  BSYNC.RECONVERGENT B0 ;  /* 0x0000000000007941 */ /* 0x000fea0003800200 */
.L_x_120:
[----:B------:R-:W-:Y:S01]  /*9390*/  BAR.SYNC.DEFER_BLOCKING 0x1, 0x80 ;  /* 0x0042000000007b1d */ /* 0x000fe20000010000 */
[----:B------:R-:W-:Y:S01]  /*93a0*/  UISETP.NE.AND UP0, UPT, UR47, -0x4, UPT ;  /* 0xfffffffc2f00788c */ /* 0x000fe2000bf05270 */
[----:B------:R-:W-:Y:S08]  /*93b0*/  IADD3 R0, PT, PT, R44, 0x1, RZ ;  /* 0x000000012c007810 */ /* 0x000ff00007ffe0ff */
[----:B------:R-:W-:Y:S05]  /*93c0*/  BRA.U !UP0, `(.L_x_122) ;  /* 0x0000000108287547 */ /* 0x000fea000b800000 */
[----:B------:R-:W-:Y:S01]  /*93d0*/  ISETP.NE.AND P0, PT, R113, RZ, PT ;  /* 0x000000ff7100720c */ /* 0x000fe20003f05270 */
[----:B-1----:R-:W-:Y:S01]  /*93e0*/  IMAD.U32 R4, RZ, RZ, UR48 ;  /* 0x00000030ff047e24 */ /* 0x002fe2000f8e00ff */
[----:B------:R-:W-:Y:S01]  /*93f0*/  UIADD3 UR48, UPT, UPT, UR48, 0x1, URZ ;  /* 0x0000000130307890 */ /* 0x000fe2000fffe0ff */
[----:B------:R-:W-:Y:S03]  /*9400*/  IMAD.U32 R3, RZ, RZ, UR37 ;  /* 0x00000025ff037e24 */ /* 0x000fe6000f8e00ff */
[----:B------:R-:W-:Y:S04]  /*9410*/  UISETP.NE.AND UP0, UPT, UR48, 0x4, UPT ;  /* 0x000000043000788c */ /* 0x000fe8000bf05270 */
[----:B------:R-:W-:Y:S03]  /*9420*/  USEL UR48, UR48, URZ, UP0 ;  /* 0x000000ff30307287 */ /* 0x000fe60008000000 */
[----:B------:R-:W-:Y:S05]  /*9430*/  @P0 LEA R4, R4, UR46, 0x3 ;  /* 0x0000002e04040c11 */ /* 0x000fea000f8e18ff */
[----:B------:R-:W-:Y:S05]  /*9440*/  @P0 VIADD R4, R4, 0x80 ;  /* 0x0000008004040836 */ /* 0x000fea0000000000 */
[----:B------:R-:W-:Y:S04]  /*9450*/  @P0 PRMT R3, R3, 0x654, R4 ;  /* 0x0000065403030816 */ /* 0x000fe80000000004 */
[----:B------:R3:W-:Y:S03]  /*9460*/  @P0 SYNCS.ARRIVE.TRANS64.RED.A1T0 RZ, [R3+URZ], RZ ;  /* 0x000000ff03ff09a7 */ /* 0x0007e600081004ff */
.L_x_122:
[----:B------:R-:W-:Y:S01]  /*9470*/  ISETP.NE.AND P2, PT, R108, RZ, PT ;  /* 0x000000ff6c00720c */ /* 0x000fe20003f45270 */
[----:B---3--:R-:W-:Y:S01]  /*9480*/  IMAD.IADD R3, R43, 0x1, R92 ;  /* 0x000000012b037824 */ /* 0x008fe200078e025c */
[----:B------:R-:W-:Y:S01]  /*9490*/  ISETP.NE.AND P0, PT, R111, 0x2, PT ;  /* 0x000000026f00780c */ /* 0x000fe20003f05270 */
[----:B------:R-:W-:Y:S01]  /*94a0*/  UIADD3 UR47, UPT, UPT, UR47, 0x4, URZ ;  /* 0x000000042f2f7890 */ /* 0x000fe2000fffe0ff */
[----:B------:R-:W-:Y:S01]  /*94b0*/  ISETP.NE.AND P1, PT, R0, 0x2, PT ;  /* 0x000000020000780c */ /* 0x000fe20003f25270 */
[----:B-1----:R-:W-:Y:S01]  /*94c0*/  IMAD.IADD R20, R41, 0x1, R81 ;  /* 0x0000000129147824 */ /* 0x002fe200078e0251 */
[----:B------:R-:W-:Y:S02]  /*94d0*/  R2UR UR11, R3 ;  /* 0x00000000030b72ca */ /* 0x000fe400000e0000 */
[----:B------:R-:W-:Y:S02]  /*94e0*/  SEL R4, RZ, 0x1, P0 ;  /* 0x00000001ff047807 */ /* 0x000fe40000000000 */
[----:B------:R-:W-:Y:S02]  /*94f0*/  SEL R3, RZ, 0x1, P1 ;  /* 0x00000001ff037807 */ /* 0x000fe40000800000 */
[----:B------:R-:W-:Y:S02]  /*9500*/  LOP3.LUT R103, R103, R4, RZ, 0x3c, !PT ;  /* 0x0000000467677212 */ /* 0x000fe400078e3cff */
[----:B------:R-:W-:Y:S02]  /*9510*/  @P2 R2UR UR36, R102 ;  /* 0x00000000662422ca */ /* 0x000fe400000e0000 */
[----:B------:R-:W-:Y:S02]  /*9520*/  LOP3.LUT R104, R104, R3, RZ, 0x3c, !PT ;  /* 0x0000000368687212 */ /* 0x000fe400078e3cff */
[----:B------:R-:W-:Y:S02]  /*9530*/  SEL R111, R111, RZ, P0 ;  /* 0x000000ff6f6f7207 */ /* 0x000fe40000000000 */
[----:B------:R-:W-:Y:S01]  /*9540*/  SEL R44, R0, RZ, P1 ;  /* 0x000000ff002c7207 */ /* 0x000fe20000800000 */
[----:B------:R-:W-:Y:S08]  /*9550*/  @P2 BRA `(.L_x_123) ;  /* 0xffffffb800a02947 */ /* 0x000ff0000383ffff */
[----:B------:R-:W1:Y:S01]  /*9560*/  LDCU.64 UR6, c[0x0][0xa88] ;  /* 0x00015100ff0677ac */ /* 0x000e620008000a00 */
[----:B------:R-:W3:Y:S01]  /*9570*/  LDCU.64 UR4, c[0x0][0xa90] ;  /* 0x00015200ff0477ac */ /* 0x000ee20008000a00 */
[----:B-1----:R-:W-:Y:S02]  /*9580*/  ISETP.NE.U32.AND P2, PT, RZ, UR6, PT ;  /* 0x00000006ff007c0c */ /* 0x002fe4000bf45070 */
[----:B---3--:R-:W-:Y:S02]  /*9590*/  ISETP.NE.U32.AND P1, PT, RZ, UR4, PT ;  /* 0x00000004ff007c0c */ /* 0x008fe4000bf25070 */
[----:B------:R-:W-:Y:S02]  /*95a0*/  ISETP.NE.AND.EX P2, PT, RZ, UR7, PT, P2 ;  /* 0x00000007ff007c0c */ /* 0x000fe4000bf45320 */
[----:B------:R-:W-:-:S13]  /*95b0*/  ISETP.NE.AND.EX P0, PT, RZ, UR5, PT, P1 ;  /* 0x00000005ff007c0c */ /* 0x000fda000bf05310 */
[----:B------:R-:W-:Y:S05]  /*95c0*/  @P2 BRA P0, `(.L_x_124) ;  /* 0x00000000003c2947 */ /* 0x000fea0000000000 */
[----:B------:R-:W-:-:S13]  /*95d0*/  ISETP.NE.AND.EX P1, PT, RZ, UR5, PT, P1 ;  /* 0x00000005ff007c0c */ /* 0x000fda000bf25310 */
[----:B------:R-:W-:Y:S05]  /*95e0*/  @P1 BRA `(.L_x_125) ;  /* 0x00000000000c1947 */ /* 0x000fea0003800000 */
[----:B------:R-:W-:-:S13]  /*95f0*/  ISETP.NE.AND P0, PT, R48, RZ, PT ;  /* 0x000000ff3000720c */ /* 0x000fda0003f05270 */
[----:B------:R-:W-:Y:S05]  /*9600*/  @!P0 EXIT ;  /* 0x000000000000894d */ /* 0x000fea0003800000 */
[----:B------:R-:W-:Y:S05]  /*9610*/  BRA `(.L_x_124) ;  /* 0x0000000000287947 */ /* 0x000fea0003800000 */
.L_x_125:
[----:B------:R-:W-:Y:S01]  /*9620*/  ISETP.NE.AND P0, PT, R109, RZ, PT ;  /* 0x000000ff6d00720c */ /* 0x000fe20003f05270 */
[----:B------:R-:W-:-:S12]  /*9630*/  BSSY.RECONVERGENT B0, `(.L_x_124) ;  /* 0x0000008000007945 */ /* 0x000fd80003800200 */
[----:B------:R-:W-:Y:S05]  /*9640*/  @P0 BRA `(.L_x_126) ;  /* 0x0000000000100947 */ /* 0x000fea0003800000 */
[----:B------:R-:W-:-:S04]  /*9650*/  ISETP.NE.U32.AND P0, PT, RZ, UR6, PT ;  /* 0x00000006ff007c0c */ /* 0x000fc8000bf05070 */
[----:B------:R-:W-:-:S13]  /*9660*/  ISETP.NE.AND.EX P0, PT, RZ, UR7, PT, P0 ;  /* 0x00000007ff007c0c */ /* 0x000fda000bf05300 */
[----:B------:R-:W-:Y:S05]  /*9670*/  @!P0 EXIT ;  /* 0x000000000000894d */ /* 0x000fea0003800000 */
[----:B------:R-:W-:Y:S05]  /*9680*/  BRA `(.L_x_127) ;  /* 0x0000000000087947 */ /* 0x000fea0003800000 */
.L_x_126:
[----:B------:R-:W-:-:S13]  /*9690*/  ISETP.NE.AND P0, PT, R48, RZ, PT ;  /* 0x000000ff3000720c */ /* 0x000fda0003f05270 */
[----:B------:R-:W-:Y:S05]  /*96a0*/  @!P0 EXIT ;  /* 0x000000000000894d */ /* 0x000fea0003800000 */
.L_x_127:
[----:B------:R-:W-:Y:S05]  /*96b0*/  BSYNC.RECONVERGENT B0 ;  /* 0x0000000000007941 */ /* 0x000fea0003800200 */
.L_x_124:
[----:B------:R-:W-:Y:S01]  /*96c0*/  ULEA UR4, UR48, UR46, 0x3 ;  /* 0x0000002e30047291 */ /* 0x000fe2000f8e18ff */
[----:B------:R-:W-:-:S04]  /*96d0*/  DEPBAR.LE SB0, 0x0 ;  /* 0x000080000000791a */ /* 0x000fc80000000000 */
[----:B------:R-:W-:-:S04]  /*96e0*/  UIADD3 UR4, UPT, UPT, UR4, 0x80, URZ ;  /* 0x0000008004047890 */ /* 0x000fc8000fffe0ff */
[----:B------:R-:W-:-:S09]  /*96f0*/  UPRMT UR4, UR37, 0x654, UR4 ;  /* 0x0000065425047896 */ /* 0x000fd20008000004 */
[----:B------:R-:W-:Y:S01]  /*9700*/  SYNCS.ARRIVE.TRANS64.RED.A1T0 RZ, [UR4], RZ ;  /* 0x000000ffffff79a7 */ /* 0x000fe20008100404 */
[----:B------:R-:W-:Y:S05]  /*9710*/  EXIT ;  /* 0x000000000000794d */ /* 0x000fea0003800000 */
.L_x_24:
[----:B--2---:R2:W1:Y:S02]  /*9720*/  SYNCS.PHASECHK.TRANS64.TRYWAIT P0, [R4+URZ+0x100], R5 ;  /* 0x00010005040075a7 */ /* 0x00446400080011ff */
[----:B-1----:R-:W-:Y:S05]  /*9730*/  @!P0 NANOSLEEP.SYNCS 0x989680 ;  /* 0x009896800000895d */ /* 0x002fea0003900000 */
[----:B------:R-:W1:Y:S02]  /*9740*/  @!P0 SYNCS.PHASECHK.TRANS64 P0, [R4+URZ+0x100], R5 ;  /* 0x00010005040085a7 */ /* 0x000e6400080010ff */
[----:B-1----:R-:W-:Y:S05]  /*9750*/  @!P0 BRA `(.L_x_24) ;  /* 0xfffffffc00f08947 */ /* 0x002fea000383ffff */
[----:B------:R-:W-:Y:S05]  /*9760*/  BRA `(.L_x_128) ;  /* 0xffffff80001c7947 */ /* 0x000fea000383ffff */
.L_x_27:
[----:B------:R-:W-:-:S07]  /*9770*/  MOV R4, UR33 ;  /* 0x0000002100047c02 */ /* 0x000fce0008000f00 */
.L_x_129:
[----:B-1----:R1:W2:Y:S02]  /*9780*/  SYNCS.PHASECHK.TRANS64.TRYWAIT P0, [R4+URZ+0x30], R7 ;  /* 0x00003007040075a7 */ /* 0x0022a400080011ff */
[----:B--2---:R-:W-:Y:S05]  /*9790*/  @!P0 NANOSLEEP.SYNCS 0x989680 ;  /* 0x009896800000895d */ /* 0x004fea0003900000 */
[----:B------:R-:W2:Y:S02]  /*97a0*/  @!P0 SYNCS.PHASECHK.TRANS64 P0, [R4+URZ+0x30], R7 ;  /* 0x00003007040085a7 */ /* 0x000ea400080010ff */
[----:B--2---:R-:W-:Y:S05]  /*97b0*/  @!P0 BRA `(.L_x_129) ;  /* 0xfffffffc00f08947 */ /* 0x004fea000383ffff */
[----:B------:R-:W-:Y:S05]  /*97c0*/  BRA `(.L_x_26) ;  /* 0xffffff8000787947 */ /* 0x000fea000383ffff */
.L_x_29:
[----:B-1----:R1:W2:Y:S02]  /*97d0*/  SYNCS.PHASECHK.TRANS64.TRYWAIT P0, [R8+URZ+0xb0], R5 ;  /* 0x0000b005080075a7 */ /* 0x0022a400080011ff */
[----:B--2---:R-:W-:Y:S05]  /*97e0*/  @!P0 NANOSLEEP.SYNCS 0x989680 ;  /* 0x009896800000895d */ /* 0x004fea0003900000 */
[----:B------:R-:W2:Y:S02]  /*97f0*/  @!P0 SYNCS.PHASECHK.TRANS64 P0, [R8+URZ+0xb0], R5 ;  /* 0x0000b005080085a7 */ /* 0x000ea400080010ff */
[----:B--2---:R-:W-:Y:S05]  /*9800*/  @!P0 BRA `(.L_x_29) ;  /* 0xfffffffc00f08947 */ /* 0x004fea000383ffff */
[----:B------:R-:W-:Y:S05]  /*9810*/  BRA `(.L_x_130) ;  /* 0xffffff8000fc7947 */ /* 0x000fea000383ffff */
.L_x_33:
[----:B------:R-:W-:-:S07]  /*9820*/  MOV R0, UR4 ;  /* 0x0000000400007c02 */ /* 0x000fce0008000f00 */
.L_x_131:
[----:B-1----:R1:W2:Y:S02]  /*9830*/  SYNCS.PHASECHK.TRANS64.TRYWAIT P0, [R0+URZ], R3 ;  /* 0x00000003000075a7 */ /* 0x0022a400080011ff */
[----:B--2---:R-:W-:Y:S05]  /*9840*/  @!P0 NANOSLEEP.SYNCS 0x989680 ;  /* 0x009896800000895d */ /* 0x004fea0003900000 */
[----:B------:R-:W2:Y:S02]  /*9850*/  @!P0 SYNCS.PHASECHK.TRANS64 P0, [R0+URZ], R3 ;  /* 0x00000003000085a7 */ /* 0x000ea400080010ff */
[----:B--2---:R-:W-:Y:S05]  /*9860*/  @!P0 BRA `(.L_x_131) ;  /* 0xfffffffc00f08947 */ /* 0x004fea000383ffff */
[----:B------:R-:W-:Y:S05]  /*9870*/  BRA `(.L_x_132) ;  /* 0xffffff8800707947 */ /* 0x000fea000383ffff */
.L_x_34:
[----:B------:R-:W-:-:S07]  /*9880*/  MOV R0, UR4 ;  /* 0x0000000400007c02 */ /* 0x000fce0008000f00 */
.L_x_133:
[----:B-1----:R1:W2:Y:S02]  /*9890*/  SYNCS.PHASECHK.TRANS64.TRYWAIT P0, [R0+URZ], R3 ;  /* 0x00000003000075a7 */ /* 0x0022a400080011ff */
[----:B--2---:R-:W-:Y:S05]  /*98a0*/  @!P0 NANOSLEEP.SYNCS 0x989680 ;  /* 0x009896800000895d */ /* 0x004fea0003900000 */
[----:B------:R-:W2:Y:S02]  /*98b0*/  @!P0 SYNCS.PHASECHK.TRANS64 P0, [R0+URZ], R3 ;  /* 0x00000003000085a7 */ /* 0x000ea400080010ff */
[----:B--2---:R-:W-:Y:S05]  /*98c0*/  @!P0 BRA `(.L_x_133) ;  /* 0xfffffffc00f08947 */ /* 0x004fea000383ffff */
[----:B------:R-:W-:Y:S05]  /*98d0*/  BRA `(.L_x_134) ;  /* 0xffffff88007c7947 */ /* 0x000fea000383ffff */
.L_x_35:
[----:B------:R-:W-:-:S07]  /*98e0*/  MOV R0, UR4 ;  /* 0x0000000400007c02 */ /* 0x000fce0008000f00 */
.L_x_135:
[----:B-1----:R1:W2:Y:S02]  /*98f0*/  SYNCS.PHASECHK.TRANS64.TRYWAIT P0, [R0+URZ], R3 ;  /* 0x00000003000075a7 */ /* 0x0022a400080011ff */
[----:B--2---:R-:W-:Y:S05]  /*9900*/  @!P0 NANOSLEEP.SYNCS 0x989680 ;  /* 0x009896800000895d */ /* 0x004fea0003900000 */
[----:B------:R-:W2:Y:S02]  /*9910*/  @!P0 SYNCS.PHASECHK.TRANS64 P0, [R0+URZ], R3 ;  /* 0x00000003000085a7 */ /* 0x000ea400080010ff */
[----:B--2---:R-:W-:Y:S05]  /*9920*/  @!P0 BRA `(.L_x_135) ;  /* 0xfffffffc00f08947 */ /* 0x004fea000383ffff */
[----:B------:R-:W-:Y:S05]  /*9930*/  BRA `(.L_x_136) ;  /* 0xffffff8800887947 */ /* 0x000fea000383ffff */
.L_x_36:
[----:B------:R-:W-:-:S07]  /*9940*/  MOV R0, UR4 ;  /* 0x0000000400007c02 */ /* 0x000fce0008000f00 */
.L_x_137:
[----:B-1----:R1:W2:Y:S02]  /*9950*/  SYNCS.PHASECHK.TRANS64.TRYWAIT P0, [R0+URZ], R3 ;  /* 0x00000003000075a7 */ /* 0x0022a400080011ff */
[----:B--2---:R-:W-:Y:S05]  /*9960*/  @!P0 NANOSLEEP.SYNCS 0x989680 ;  /* 0x009896800000895d */ /* 0x004fea0003900000 */
[----:B------:R-:W2:Y:S02]  /*9970*/  @!P0 SYNCS.PHASECHK.TRANS64 P0, [R0+URZ], R3 ;  /* 0x00000003000085a7 */ /* 0x000ea400080010ff */
[----:B--2---:R-:W-:Y:S05]  /*9980*/  @!P0 BRA `(.L_x_137) ;  /* 0xfffffffc00f08947 */ /* 0x004fea000383ffff */
[----:B------:R-:W-:Y:S05]  /*9990*/  BRA `(.L_x_138) ;  /* 0xffffff8800947947 */ /* 0x000fea000383ffff */
.L_x_37:
[----:B------:R-:W-:-:S07]  /*99a0*/  MOV R0, UR4 ;  /* 0x0000000400007c02 */ /* 0x000fce0008000f00 */
.L_x_139:
[----:B-1----:R1:W2:Y:S02]  /*99b0*/  SYNCS.PHASECHK.TRANS64.TRYWAIT P0, [R0+URZ], R3 ;  /* 0x00000003000075a7 */ /* 0x0022a400080011ff */
[----:B--2---:R-:W-:Y:S05]  /*99c0*/  @!P0 NANOSLEEP.SYNCS 0x989680 ;  /* 0x009896800000895d */ /* 0x004fea0003900000 */
[----:B------:R-:W2:Y:S02]  /*99d0*/  @!P0 SYNCS.PHASECHK.TRANS64 P0, [R0+URZ], R3 ;  /* 0x00000003000085a7 */ /* 0x000ea400080010ff */
[----:B--2---:R-:W-:Y:S05]  /*99e0*/  @!P0 BRA `(.L_x_139) ;  /* 0xfffffffc00f08947 */ /* 0x004fea000383ffff */
[----:B------:R-:W-:Y:S05]  /*99f0*/  BRA `(.L_x_140) ;  /* 0xffffff8800a07947 */ /* 0x000fea000383ffff */
.L_x_40:
[----:B-1----:R1:W2:Y:S02]  /*9a00*/  SYNCS.PHASECHK.TRANS64.TRYWAIT P0, [R0+URZ+0xf0], R5 ;  /* 0x0000f005000075a7 */ /* 0x0022a400080011ff */
[----:B--2---:R-:W-:Y:S05]  /*9a10*/  @!P0 NANOSLEEP.SYNCS 0x989680 ;  /* 0x009896800000895d */ /* 0x004fea0003900000 */
[----:B------:R-:W2:Y:S02]  /*9a20*/  @!P0 SYNCS.PHASECHK.TRANS64 P0, [R0+URZ+0xf0], R5 ;  /* 0x0000f005000085a7 */ /* 0x000ea400080010ff */
[----:B--2---:R-:W-:Y:S05]  /*9a30*/  @!P0 BRA `(.L_x_40) ;  /* 0xfffffffc00f08947 */ /* 0x004fea000383ffff */
[----:B------:R-:W-:Y:S05]  /*9a40*/  BRA `(.L_x_141) ;  /* 0xffffff8800fc7947 */ /* 0x000fea000383ffff */
.L_x_41:
[----:B------:R-:W-:-:S07]  /*9a50*/  MOV R0, UR5 ;  /* 0x0000000500007c02 */ /* 0x000fce0008000f00 */
.L_x_142:
[----:B-1----:R1:W2:Y:S02]  /*9a60*/  SYNCS.PHASECHK.TRANS64.TRYWAIT P0, [R0+URZ+0xc0], R7 ;  /* 0x0000c007000075a7 */ /* 0x0022a400080011ff */
[----:B--2---:R-:W-:Y:S05]  /*9a70*/  @!P0 NANOSLEEP.SYNCS 0x989680 ;  /* 0x009896800000895d */ /* 0x004fea0003900000 */
[----:B------:R-:W2:Y:S02]  /*9a80*/  @!P0 SYNCS.PHASECHK.TRANS64 P0, [R0+URZ+0xc0], R7 ;  /* 0x0000c007000085a7 */ /* 0x000ea400080010ff */
[----:B--2---:R-:W-:Y:S05]  /*9a90*/  @!P0 BRA `(.L_x_142) ;  /* 0xfffffffc00f08947 */ /* 0x004fea000383ffff */
[----:B------:R-:W-:Y:S05]  /*9aa0*/  BRA `(.L_x_143) ;  /* 0xffffff8c000c7947 */ /* 0x000fea000383ffff */
.L_x_42:
[----:B-1----:R1:W2:Y:S02]  /*9ab0*/  SYNCS.PHASECHK.TRANS64.TRYWAIT P1, [R0+URZ+0xb0], R5 ;  /* 0x0000b005000075a7 */ /* 0x0022a400080211ff */
[----:B--2---:R-:W-:Y:S05]  /*9ac0*/  @!P1 NANOSLEEP.SYNCS 0x989680 ;  /* 0x009896800000995d */ /* 0x004fea0003900000 */
[----:B------:R-:W2:Y:S02]  /*9ad0*/  @!P1 SYNCS.PHASECHK.TRANS64 P1, [R0+URZ+0xb0], R5 ;  /* 0x0000b005000095a7 */ /* 0x000ea400080210ff */
[----:B--2---:R-:W-:Y:S05]  /*9ae0*/  @!P1 BRA `(.L_x_42) ;  /* 0xfffffffc00f09947 */ /* 0x004fea000383ffff */
[----:B------:R-:W-:Y:S05]  /*9af0*/  BRA `(.L_x_144) ;  /* 0xffffff8c003c7947 */ /* 0x000fea000383ffff */
.L_x_45:
[----:B------:R-:W-:-:S07]  /*9b00*/  MOV R0, UR5 ;  /* 0x0000000500007c02 */ /* 0x000fce0008000f00 */
.L_x_145:
[----:B-1----:R1:W2:Y:S02]  /*9b10*/  SYNCS.PHASECHK.TRANS64.TRYWAIT P0, [R0+URZ+0xc0], R3 ;  /* 0x0000c003000075a7 */ /* 0x0022a400080011ff */
[----:B--2---:R-:W-:Y:S05]  /*9b20*/  @!P0 NANOSLEEP.SYNCS 0x989680 ;  /* 0x009896800000895d */ /* 0x004fea0003900000 */
[----:B------:R-:W2:Y:S02]  /*9b30*/  @!P0 SYNCS.PHASECHK.TRANS64 P0, [R0+URZ+0xc0], R3 ;  /* 0x0000c003000085a7 */ /* 0x000ea400080010ff */
[----:B--2---:R-:W-:Y:S05]  /*9b40*/  @!P0 BRA `(.L_x_145) ;  /* 0xfffffffc00f08947 */ /* 0x004fea000383ffff */
[----:B------:R-:W-:Y:S05]  /*9b50*/  BRA `(.L_x_44) ;  /* 0xffffff8c00907947 */ /* 0x000fea000383ffff */
.L_x_52:
[----:B-1----:R1:W2:Y:S02]  /*9b60*/  SYNCS.PHASECHK.TRANS64.TRYWAIT P1, [R0+URZ+0xb0], R5 ;  /* 0x0000b005000075a7 */ /* 0x0022a400080211ff */
[----:B--2---:R-:W-:Y:S05]  /*9b70*/  @!P1 NANOSLEEP.SYNCS 0x989680 ;  /* 0x009896800000995d */ /* 0x004fea0003900000 */
[----:B------:R-:W2:Y:S02]  /*9b80*/  @!P1 SYNCS.PHASECHK.TRANS64 P1, [R0+URZ+0xb0], R5 ;  /* 0x0000b005000095a7 */ /* 0x000ea400080210ff */
[----:B--2---:R-:W-:Y:S05]  /*9b90*/  @!P1 BRA `(.L_x_52) ;  /* 0xfffffffc00f09947 */ /* 0x004fea000383ffff */
[----:B------:R-:W-:Y:S05]  /*9ba0*/  BRA `(.L_x_146) ;  /* 0xffffff9000f07947 */ /* 0x000fea000383ffff */
.L_x_53:
[----:B------:R-:W-:-:S07]  /*9bb0*/  MOV R3, UR6 ;  /* 0x0000000600037c02 */ /* 0x000fce0008000f00 */
.L_x_147:
[----:B-1----:R1:W2:Y:S02]  /*9bc0*/  SYNCS.PHASECHK.TRANS64.TRYWAIT P0, [R3+URZ+0xe0], R0 ;  /* 0x0000e000030075a7 */ /* 0x0022a400080011ff */
[----:B--2---:R-:W-:Y:S05]  /*9bd0*/  @!P0 NANOSLEEP.SYNCS 0x989680 ;  /* 0x009896800000895d */ /* 0x004fea0003900000 */
[----:B------:R-:W2:Y:S02]  /*9be0*/  @!P0 SYNCS.PHASECHK.TRANS64 P0, [R3+URZ+0xe0], R0 ;  /* 0x0000e000030085a7 */ /* 0x000ea400080010ff */
[----:B--2---:R-:W-:Y:S05]  /*9bf0*/  @!P0 BRA `(.L_x_147) ;  /* 0xfffffffc00f08947 */ /* 0x004fea000383ffff */
[----:B------:R-:W-:Y:S05]  /*9c00*/  BRA `(.L_x_148) ;  /* 0xffffff9400287947 */ /* 0x000fea000383ffff */
.L_x_56:
[----:B------:R-:W-:Y:S07]  /*9c10*/  MOV R0, UR5 ;  /* 0x0000000500007c02 */ /* 0x000fee0008000f00 */
.L_x_149:
[----:B-1----:R1:W2:Y:S02]  /*9c20*/  SYNCS.PHASECHK.TRANS64.TRYWAIT P0, [R0+URZ], R3 ;  /* 0x00000003000075a7 */ /* 0x0022a400080011ff */
[----:B--2---:R-:W-:Y:S05]  /*9c30*/  @!P0 NANOSLEEP.SYNCS 0x989680 ;  /* 0x009896800000895d */ /* 0x004fea0003900000 */
[----:B------:R-:W2:Y:S02]  /*9c40*/  @!P0 SYNCS.PHASECHK.TRANS64 P0, [R0+URZ], R3 ;  /* 0x00000003000085a7 */ /* 0x000ea400080010ff */
[----:B--2---:R-:W-:Y:S05]  /*9c50*/  @!P0 BRA `(.L_x_149) ;  /* 0xfffffffc00f08947 */ /* 0x004fea000383ffff */
[----:B------:R-:W-:Y:S05]  /*9c60*/  BRA `(.L_x_55) ;  /* 0xffffff9400447947 */ /* 0x000fea000383ffff */
.L_x_59:
[----:B------:R-:W-:-:S07]  /*9c70*/  MOV R0, UR6 ;  /* 0x0000000600007c02 */ /* 0x000fce0008000f00 */
.L_x_150:
[----:B-1----:R1:W2:Y:S02]  /*9c80*/  SYNCS.PHASECHK.TRANS64.TRYWAIT P0, [R0+URZ], R3 ;  /* 0x00000003000075a7 */ /* 0x0022a400080011ff */
[----:B--2---:R-:W-:Y:S05]  /*9c90*/  @!P0 NANOSLEEP.SYNCS 0x989680 ;  /* 0x009896800000895d */ /* 0x004fea0003900000 */
[----:B------:R-:W2:Y:S02]  /*9ca0*/  @!P0 SYNCS.PHASECHK.TRANS64 P0, [R0+URZ], R3 ;  /* 0x00000003000085a7 */ /* 0x000ea400080010ff */
[----:B--2---:R-:W-:Y:S05]  /*9cb0*/  @!P0 BRA `(.L_x_150) ;  /* 0xfffffffc00f08947 */ /* 0x004fea000383ffff */
[----:B------:R-:W-:Y:S05]  /*9cc0*/  BRA `(.L_x_151) ;  /* 0xffffff9800087947 */ /* 0x000fea000383ffff */
.L_x_60:
[----:B------:R-:W-:-:S07]  /*9cd0*/  MOV R0, UR7 ;  /* 0x0000000700007c02 */ /* 0x000fce0008000f00 */
.L_x_152:
[----:B-1----:R1:W2:Y:S02]  /*9ce0*/  SYNCS.PHASECHK.TRANS64.TRYWAIT P0, [R0+URZ], R3 ;  /* 0x00000003000075a7 */ /* 0x0022a400080011ff */
[----:B--2---:R-:W-:Y:S05]  /*9cf0*/  @!P0 NANOSLEEP.SYNCS 0x989680 ;  /* 0x009896800000895d */ /* 0x004fea0003900000 */
[----:B------:R-:W2:Y:S02]  /*9d00*/  @!P0 SYNCS.PHASECHK.TRANS64 P0, [R0+URZ], R3 ;  /* 0x00000003000085a7 */ /* 0x000ea400080010ff */
[----:B--2---:R-:W-:Y:S05]  /*9d10*/  @!P0 BRA `(.L_x_152) ;  /* 0xfffffffc00f08947 */ /* 0x004fea000383ffff */
[----:B------:R-:W-:Y:S05]  /*9d20*/  BRA `(.L_x_153) ;  /* 0xffffff9800147947 */ /* 0x000fea000383ffff */
.L_x_65:
[----:B--2---:R2:W4:Y:S02]  /*9d30*/  SYNCS.PHASECHK.TRANS64.TRYWAIT P0, [R0+URZ+0xb0], R3 ;  /* 0x0000b003000075a7 */ /* 0x00452400080011ff */
[----:B----4-:R-:W-:Y:S05]  /*9d40*/  @!P0 NANOSLEEP.SYNCS 0x989680 ;  /* 0x009896800000895d */ /* 0x010fea0003900000 */
[----:B------:R-:W4:Y:S02]  /*9d50*/  @!P0 SYNCS.PHASECHK.TRANS64 P0, [R0+URZ+0xb0], R3 ;  /* 0x0000b003000085a7 */ /* 0x000f2400080010ff */
[----:B----4-:R-:W-:Y:S05]  /*9d60*/  @!P0 BRA `(.L_x_65) ;  /* 0xfffffffc00f08947 */ /* 0x010fea000383ffff */
[----:B------:R-:W-:Y:S05]  /*9d70*/  BRA `(.L_x_154) ;  /* 0xffffff9c00107947 */ /* 0x000fea000383ffff */
.L_x_68:
[----:B------:R-:W-:Y:S07]  /*9d80*/  MOV R0, UR4 ;  /* 0x0000000400007c02 */ /* 0x000fee0008000f00 */
.L_x_155:
[----:B--2---:R2:W3:Y:S02]  /*9d90*/  SYNCS.PHASECHK.TRANS64.TRYWAIT P0, [R0+URZ+0xa8], R3 ;  /* 0x0000a803000075a7 */ /* 0x0044e400080011ff */
[----:B---3--:R-:W-:Y:S05]  /*9da0*/  @!P0 NANOSLEEP.SYNCS 0x989680 ;  /* 0x009896800000895d */ /* 0x008fea0003900000 */
[----:B------:R-:W3:Y:S02]  /*9db0*/  @!P0 SYNCS.PHASECHK.TRANS64 P0, [R0+URZ+0xa8], R3 ;  /* 0x0000a803000085a7 */ /* 0x000ee400080010ff */
[----:B---3--:R-:W-:Y:S05]  /*9dc0*/  @!P0 BRA `(.L_x_155) ;  /* 0xfffffffc00f08947 */ /* 0x008fea000383ffff */
[----:B------:R-:W-:Y:S05]  /*9dd0*/  BRA `(.L_x_67) ;  /* 0xffffff9c00f07947 */ /* 0x000fea000383ffff */
.L_x_71:
[----:B------:R-:W-:Y:S07]  /*9de0*/  MOV R0, UR4 ;  /* 0x0000000400007c02 */ /* 0x000fee0008000f00 */
.L_x_156:
[----:B-1----:R1:W2:Y:S02]  /*9df0*/  SYNCS.PHASECHK.TRANS64.TRYWAIT P0, [R0+URZ+0x80], R11 ;  /* 0x0000800b000075a7 */ /* 0x0022a400080011ff */
[----:B--2---:R-:W-:Y:S05]  /*9e00*/  @!P0 NANOSLEEP.SYNCS 0x989680 ;  /* 0x009896800000895d */ /* 0x004fea0003900000 */
[----:B------:R-:W2:Y:S02]  /*9e10*/  @!P0 SYNCS.PHASECHK.TRANS64 P0, [R0+URZ+0x80], R11 ;  /* 0x0000800b000085a7 */ /* 0x000ea400080010ff */
[----:B--2---:R-:W-:Y:S05]  /*9e20*/  @!P0 BRA `(.L_x_156) ;  /* 0xfffffffc00f08947 */ /* 0x004fea000383ffff */
[----:B------:R-:W-:Y:S05]  /*9e30*/  BRA `(.L_x_157) ;  /* 0xffffffa000687947 */ /* 0x000fea000383ffff */
.L_x_72:
[----:B------:R-:W-:Y:S07]  /*9e40*/  MOV R0, UR4 ;  /* 0x0000000400007c02 */ /* 0x000fee0008000f00 */
.L_x_158:
[----:B-1----:R1:W2:Y:S02]  /*9e50*/  SYNCS.PHASECHK.TRANS64.TRYWAIT P0, [R0+URZ+0x88], R11 ;  /* 0x0000880b000075a7 */ /* 0x0022a400080011ff */
[----:B--2---:R-:W-:Y:S05]  /*9e60*/  @!P0 NANOSLEEP.SYNCS 0x989680 ;  /* 0x009896800000895d */ /* 0x004fea0003900000 */
[----:B------:R-:W2:Y:S02]  /*9e70*/  @!P0 SYNCS.PHASECHK.TRANS64 P0, [R0+URZ+0x88], R11 ;  /* 0x0000880b000085a7 */ /* 0x000ea400080010ff */
[----:B--2---:R-:W-:Y:S05]  /*9e80*/  @!P0 BRA `(.L_x_158) ;  /* 0xfffffffc00f08947 */ /* 0x004fea000383ffff */
[----:B------:R-:W-:Y:S05]  /*9e90*/  BRA `(.L_x_159) ;  /* 0xffffffa000f87947 */ /* 0x000fea000383ffff */
.L_x_73:
[----:B------:R-:W-:Y:S07]  /*9ea0*/  MOV R0, UR4 ;  /* 0x0000000400007c02 */ /* 0x000fee0008000f00 */
.L_x_160:
[----:B-1----:R1:W2:Y:S02]  /*9eb0*/  SYNCS.PHASECHK.TRANS64.TRYWAIT P0, [R0+URZ+0x90], R11 ;  /* 0x0000900b000075a7 */ /* 0x0022a400080011ff */
[----:B--2---:R-:W-:Y:S05]  /*9ec0*/  @!P0 NANOSLEEP.SYNCS 0x989680 ;  /* 0x009896800000895d */ /* 0x004fea0003900000 */
[----:B------:R-:W2:Y:S02]  /*9ed0*/  @!P0 SYNCS.PHASECHK.TRANS64 P0, [R0+URZ+0x90], R11 ;  /* 0x0000900b000085a7 */ /* 0x000ea400080010ff */
[----:B--2---:R-:W-:Y:S05]  /*9ee0*/  @!P0 BRA `(.L_x_160) ;  /* 0xfffffffc00f08947 */ /* 0x004fea000383ffff */
[----:B------:R-:W-:Y:S05]  /*9ef0*/  BRA `(.L_x_161) ;  /* 0xffffffa400907947 */ /* 0x000fea000383ffff */
.L_x_74:
[----:B------:R-:W-:Y:S07]  /*9f00*/  MOV R0, UR4 ;  /* 0x0000000400007c02 */ /* 0x000fee0008000f00 */
.L_x_162:
[----:B-1----:R1:W2:Y:S02]  /*9f10*/  SYNCS.PHASECHK.TRANS64.TRYWAIT P0, [R0+URZ+0x98], R11 ;  /* 0x0000980b000075a7 */ /* 0x0022a400080011ff */
[----:B--2---:R-:W-:Y:S05]  /*9f20*/  @!P0 NANOSLEEP.SYNCS 0x989680 ;  /* 0x009896800000895d */ /* 0x004fea0003900000 */
[----:B------:R-:W2:Y:S02]  /*9f30*/  @!P0 SYNCS.PHASECHK.TRANS64 P0, [R0+URZ+0x98], R11 ;  /* 0x0000980b000085a7 */ /* 0x000ea400080010ff */
[----:B--2---:R-:W-:Y:S05]  /*9f40*/  @!P0 BRA `(.L_x_162) ;  /* 0xfffffffc00f08947 */ /* 0x004fea000383ffff */
[----:B------:R-:W-:Y:S05]  /*9f50*/  BRA `(.L_x_163) ;  /* 0xffffffa800687947 */ /* 0x000fea000383ffff */
.L_x_76:
[----:B------:R-:W-:-:S07]  /*9f60*/  MOV R0, UR4 ;  /* 0x0000000400007c02 */ /* 0x000fce0008000f00 */
.L_x_164:
[----:B-1----:R1:W2:Y:S02]  /*9f70*/  SYNCS.PHASECHK.TRANS64.TRYWAIT P0, [R0+URZ+0x80], R3 ;  /* 0x00008003000075a7 */ /* 0x0022a400080011ff */
[----:B--2---:R-:W-:Y:S05]  /*9f80*/  @!P0 NANOSLEEP.SYNCS 0x989680 ;  /* 0x009896800000895d */ /* 0x004fea0003900000 */
[----:B------:R-:W2:Y:S02]  /*9f90*/  @!P0 SYNCS.PHASECHK.TRANS64 P0, [R0+URZ+0x80], R3 ;  /* 0x00008003000085a7 */ /* 0x000ea400080010ff */
[----:B--2---:R-:W-:Y:S05]  /*9fa0*/  @!P0 BRA `(.L_x_164) ;  /* 0xfffffffc00f08947 */ /* 0x004fea000383ffff */
[----:B------:R-:W-:Y:S05]  /*9fb0*/  BRA `(.L_x_165) ;  /* 0xffffffac002c7947 */ /* 0x000fea000383ffff */
.L_x_77:
[----:B-1----:R-:W-:-:S07]  /*9fc0*/  MOV R0, UR4 ;  /* 0x0000000400007c02 */ /* 0x002fce0008000f00 */
.L_x_166:
[----:B-1----:R1:W2:Y:S02]  /*9fd0*/  SYNCS.PHASECHK.TRANS64.TRYWAIT P0, [R0+URZ+0x88], R3 ;  /* 0x00008803000075a7 */ /* 0x0022a400080011ff */
[----:B--2---:R-:W-:Y:S05]  /*9fe0*/  @!P0 NANOSLEEP.SYNCS 0x989680 ;  /* 0x009896800000895d */ /* 0x004fea0003900000 */
[----:B------:R-:W2:Y:S02]  /*9ff0*/  @!P0 SYNCS.PHASECHK.TRANS64 P0, [R0+URZ+0x88], R3 ;  /* 0x00008803000085a7 */ /* 0x000ea400080010ff */
[----:B--2---:R-:W-:Y:S05]  /*a000*/  @!P0 BRA `(.L_x_166) ;  /* 0xfffffffc00f08947 */ /* 0x004fea000383ffff */
[----:B------:R-:W-:Y:S05]  /*a010*/  BRA `(.L_x_167) ;  /* 0xffffffac001c7947 */ /* 0x000fea000383ffff */
.L_x_78:
[----:B-1----:R-:W-:-:S07]  /*a020*/  MOV R0, UR4 ;  /* 0x0000000400007c02 */ /* 0x002fce0008000f00 */
.L_x_168:
[----:B-1----:R1:W2:Y:S02]  /*a030*/  SYNCS.PHASECHK.TRANS64.TRYWAIT P0, [R0+URZ+0x90], R3 ;  /* 0x00009003000075a7 */ /* 0x0022a400080011ff */
[----:B--2---:R-:W-:Y:S05]  /*a040*/  @!P0 NANOSLEEP.SYNCS 0x989680 ;  /* 0x009896800000895d */ /* 0x004fea0003900000 */
[----:B------:R-:W2:Y:S02]  /*a050*/  @!P0 SYNCS.PHASECHK.TRANS64 P0, [R0+URZ+0x90], R3 ;  /* 0x00009003000085a7 */ /* 0x000ea400080010ff */
[----:B--2---:R-:W-:Y:S05]  /*a060*/  @!P0 BRA `(.L_x_168) ;  /* 0xfffffffc00f08947 */ /* 0x004fea000383ffff */
[----:B------:R-:W-:Y:S05]  /*a070*/  BRA `(.L_x_169) ;  /* 0xffffffac000c7947 */ /* 0x000fea000383ffff */
.L_x_80:
[----:B--2---:R2:W4:Y:S02]  /*a080*/  SYNCS.PHASECHK.TRANS64.TRYWAIT P0, [R0+URZ+0xb0], R3 ;  /* 0x0000b003000075a7 */ /* 0x00452400080011ff */
[----:B----4-:R-:W-:Y:S05]  /*a090*/  @!P0 NANOSLEEP.SYNCS 0x989680 ;  /* 0x009896800000895d */ /* 0x010fea0003900000 */
[----:B------:R-:W4:Y:S02]  /*a0a0*/  @!P0 SYNCS.PHASECHK.TRANS64 P0, [R0+URZ+0xb0], R3 ;  /* 0x0000b003000085a7 */ /* 0x000f2400080010ff */
[----:B----4-:R-:W-:Y:S05]  /*a0b0*/  @!P0 BRA `(.L_x_80) ;  /* 0xfffffffc00f08947 */ /* 0x010fea000383ffff */
[----:B------:R-:W-:Y:S05]  /*a0c0*/  BRA `(.L_x_170) ;  /* 0xffffffac00d87947 */ /* 0x000fea000383ffff */
.L_x_91:
[----:B-1----:R-:W-:Y:S04]  /*a0d0*/  MOV R0, UR46 ;  /* 0x0000002e00007c02 */ /* 0x002fe80008000f00 */
[----:B------:R1:W2:Y:S03]  /*a0e0*/  SYNCS.PHASECHK.TRANS64.TRYWAIT P0, [R0+URZ+0x60], R5 ;  /* 0x00006005000075a7 */ /* 0x0002a600080011ff */
[----:B--2---:R-:W-:Y:S05]  /*a0f0*/  @!P0 NANOSLEEP.SYNCS 0x989680 ;  /* 0x009896800000895d */ /* 0x004fea0003900000 */
[----:B------:R-:W2:Y:S02]  /*a100*/  @!P0 SYNCS.PHASECHK.TRANS64 P0, [R0+URZ+0x60], R5 ;  /* 0x00006005000085a7 */ /* 0x000ea400080010ff */
[----:B--2---:R-:W-:Y:S05]  /*a110*/  @!P0 BRA `(.L_x_91) ;  /* 0xfffffffc00ec8947 */ /* 0x004fea000383ffff */
[----:B------:R-:W-:Y:S05]  /*a120*/  BRA `(.L_x_90) ;  /* 0xffffffbc001c7947 */ /* 0x000fea000383ffff */
.L_x_93:
[----:B-1----:R1:W4:Y:S02]  /*a130*/  SYNCS.PHASECHK.TRANS64.TRYWAIT P1, [R114+URZ+0xd0], R3 ;  /* 0x0000d003720075a7 */ /* 0x00232400080211ff */
[----:B----4-:R-:W-:Y:S05]  /*a140*/  @!P1 NANOSLEEP.SYNCS 0x989680 ;  /* 0x009896800000995d */ /* 0x010fea0003900000 */
[----:B------:R-:W4:Y:S02]  /*a150*/  @!P1 SYNCS.PHASECHK.TRANS64 P1, [R114+URZ+0xd0], R3 ;  /* 0x0000d003720095a7 */ /* 0x000f2400080210ff */
[----:B----4-:R-:W-:Y:S05]  /*a160*/  @!P1 BRA `(.L_x_93) ;  /* 0xfffffffc00f09947 */ /* 0x010fea000383ffff */
[----:B------:R-:W-:Y:S05]  /*a170*/  BRA `(.L_x_92) ;  /* 0xffffffbc00b47947 */ /* 0x000fea000383ffff */
.L_x_102:
[----:B-1----:R1:W3:Y:S02]  /*a180*/  SYNCS.PHASECHK.TRANS64.TRYWAIT P0, [R3+URZ+0x60], R0 ;  /* 0x00006000030075a7 */ /* 0x0022e400080011ff */
[----:B---3--:R-:W-:Y:S05]  /*a190*/  @!P0 NANOSLEEP.SYNCS 0x989680 ;  /* 0x009896800000895d */ /* 0x008fea0003900000 */
[----:B------:R-:W3:Y:S02]  /*a1a0*/  @!P0 SYNCS.PHASECHK.TRANS64 P0, [R3+URZ+0x60], R0 ;  /* 0x00006000030085a7 */ /* 0x000ee400080010ff */
[----:B---3--:R-:W-:Y:S05]  /*a1b0*/  @!P0 BRA `(.L_x_102) ;  /* 0xfffffffc00f08947 */ /* 0x008fea000383ffff */
[----:B------:R-:W-:Y:S05]  /*a1c0*/  BRA `(.L_x_101) ;  /* 0xffffffc800707947 */ /* 0x000fea000383ffff */
.L_x_110:
[----:B-1----:R1:W3:Y:S02]  /*a1d0*/  SYNCS.PHASECHK.TRANS64.TRYWAIT P0, [R3+URZ+0x60], R6 ;  /* 0x00006006030075a7 */ /* 0x0022e400080011ff */
[----:B---3--:R-:W-:Y:S05]  /*a1e0*/  @!P0 NANOSLEEP.SYNCS 0x989680 ;  /* 0x009896800000895d */ /* 0x008fea0003900000 */
[----:B------:R-:W3:Y:S02]  /*a1f0*/  @!P0 SYNCS.PHASECHK.TRANS64 P0, [R3+URZ+0x60], R6 ;  /* 0x00006006030085a7 */ /* 0x000ee400080010ff */
[----:B---3--:R-:W-:Y:S05]  /*a200*/  @!P0 BRA `(.L_x_110) ;  /* 0xfffffffc00f08947 */ /* 0x008fea000383ffff */
[----:B------:R-:W-:Y:S05]  /*a210*/  BRA `(.L_x_109) ;  /* 0xffffffd400d07947 */ /* 0x000fea000383ffff */
.L_x_118:
[----:B-1----:R1:W3:Y:S02]  /*a220*/  SYNCS.PHASECHK.TRANS64.TRYWAIT P0, [R118+URZ+0x60], R3 ;  /* 0x00006003760075a7 */ /* 0x0022e400080011ff */
[----:B---3--:R-:W-:Y:S05]  /*a230*/  @!P0 NANOSLEEP.SYNCS 0x989680 ;  /* 0x009896800000895d */ /* 0x008fea0003900000 */
[----:B------:R-:W3:Y:S02]  /*a240*/  @!P0 SYNCS.PHASECHK.TRANS64 P0, [R118+URZ+0x60], R3 ;  /* 0x00006003760085a7 */ /* 0x000ee400080010ff */
[----:B---3--:R-:W-:Y:S05]  /*a250*/  @!P0 BRA `(.L_x_118) ;  /* 0xfffffffc00f08947 */ /* 0x008fea000383ffff */
[----:B------:R-:W-:Y:S05]  /*a260*/  BRA `(.L_x_117) ;  /* 0xffffffe400307947 */ /* 0x000fea000383ffff */
        .weak           $__internal_0_$__cuda_sm10x_tcgen05_guardrail_trap_col_being_dealloced_not_returned_by_alloc
        .type           $__internal_0_$__cuda_sm10x_tcgen05_guardrail_trap_col_being_dealloced_not_returned_by_alloc,@function
        .size           $__internal_0_$__cuda_sm10x_tcgen05_guardrail_trap_col_being_dealloced_not_returned_by_alloc,($__internal_1_$__cuda_sm10x_tcgen05_guardrail_trap_phase_invalid_during_alloc - $__internal_0_$__cuda_sm10x_tcgen05_guardrail_trap_col_being_dealloced_not_returned_by_alloc)
$__internal_0_$__cuda_sm10x_tcgen05_guardrail_trap_col_being_dealloced_not_returned_by_alloc:
[----:B------:R-:W-:Y:S05]  /*a270*/  BPT.TRAP 0x1 ;  /* 0x000000040000795c */ /* 0x000fea0000300000 */
[----:B------:R-:W-:-:S04]  /*a280*/  HFMA2 R3, -RZ, RZ, 0, 0 ;  /* 0x00000000ff037431 */ /* 0x000fc800000001ff */
[----:B------:R-:W-:Y:S05]  /*a290*/  RET.REL.NODEC R2 `(_ZN7cutlass13device_kernelINS_4gemm6kernel13GemmUniversalIN4cute5tupleIJiiiiEEENS1_10collective13CollectiveMmaINS1_41MainloopSm100TmaUmmaWarpSpecializedSparseILi6ELi2ELi2ENS5_IJNS4_1CILi1EEENSA_ILi2EEESB_EEEEENS5_IJNSA_ILi128EEESF_SF_EEEaNS5_IJNS4_6LayoutINS5_IJiNS5_IJSC_iEEEiEEENS5_IJlNS5_IJSB_SC_EEElEEEEENSH_INS5_IJNS5_IJSF_iEEESN_iEEENS5_IJNS5_IJSF_NSA_ILi16384EEEEEENS5_IJSB_lEEElEEEEEEEEaNS5_IJlSB_lEEENS4_8TiledMMAINS4_8MMA_AtomIJNS4_22SM100_MMA_S8_SS_SPARSEIaaiLi128ELi128ELNS4_4UMMA5MajorE0ELS10_0ELNSZ_8SaturateE0EEEEEENSH_INS5_IJSB_SB_SB_EEENS5_IJNSA_ILi0EEES15_S15_EEEEENS5_IJNS4_10UnderscoreES18_S18_EEEEENS4_23SM90_TMA_LOAD_MULTICASTENS4_14ComposedLayoutINS4_7SwizzleILi2ELi4ELi3EEENS4_25smem_sparse_ptr_flag_bitsILi2ELi8EEENSH_INS5_IJNS5_IJSB_NSA_ILi8EEEEEENS5_IJSC_NSA_ILi64EEEEEEEEENS5_IJNS5_IJS15_SF_EEESK_EEEEEEEvNS4_8identityENS4_13SM90_TMA_LOADENS1C_INS1D_ILi3ELi4ELi3EEENS4_18smem_ptr_flag_bitsILi8EEENSH_INS5_IJS1H_SF_EEENS5_IJSF_SB_EEEEEEEvS1Q_EENS_8epilogue10collective18CollectiveEpilogueINS20_23Sm100TmaWarpSpecializedILi4ELi2ELi32ELb1ELb0EEEJSG_NS5_IJNSH_ISF_SB_EENSH_INSA_ILi32EEESB_EEEEEiNS5_IJSB_llEEEiS29_NS20_6fusion15FusionCallbacksIS24_NS2A_17LinearCombinationIiiiiLNS_15FloatRoundStyleE2EEESG_S28_JEEENS4_5SM1004TMEM4LOAD26SM100_TMEM_LOAD_32dp32b32xES1R_NS1C_INS1D_ILi2ELi5ELi2EEENS1T_ILi32EEENSH_INS5_IJS26_NSA_ILi4EEEEEENS5_IJSB_S26_EEEEEEENS4_39AutoVectorizingCopyWithAssumedAlignmentILi128EEENS4_14SM90_TMA_STOREES2Q_S2S_S2S_EEEvvEEEEvNT_6ParamsE) ;  /* 0xffffff5c02587950 */ /* 0x000fea0003c3ffff */
        .weak           $__internal_1_$__cuda_sm10x_tcgen05_guardrail_trap_phase_invalid_during_alloc
        .type           $__internal_1_$__cuda_sm10x_tcgen05_guardrail_trap_phase_invalid_during_alloc,@function
        .size           $__internal_1_$__cuda_sm10x_tcgen05_guardrail_trap_phase_invalid_during_alloc,($__internal_2_$__cuda_sm10x_tcgen05_guardrail_trap_unallocated_columns_being_dealloced - $__internal_1_$__cuda_sm10x_tcgen05_guardrail_trap_phase_invalid_during_alloc)
$__internal_1_$__cuda_sm10x_tcgen05_guardrail_trap_phase_invalid_during_alloc:
[----:B------:R-:W-:Y:S05]  /*a2a0*/  BPT.TRAP 0x1 ;  /* 0x000000040000795c */ /* 0x000fea0000300000 */
[----:B------:R-:W-:-:S04]  /*a2b0*/  MOV R3, 0x0 ;  /* 0x0000000000037802 */ /* 0x000fc80000000f00 */
[----:B------:R-:W-:Y:S05]  /*a2c0*/  RET.REL.NODEC R2 `(_ZN7cutlass13device_kernelINS_4gemm6kernel13GemmUniversalIN4cute5tupleIJiiiiEEENS1_10collective13CollectiveMmaINS1_41MainloopSm100TmaUmmaWarpSpecializedSparseILi6ELi2ELi2ENS5_IJNS4_1CILi1EEENSA_ILi2EEESB_EEEEENS5_IJNSA_ILi128EEESF_SF_EEEaNS5_IJNS4_6LayoutINS5_IJiNS5_IJSC_iEEEiEEENS5_IJlNS5_IJSB_SC_EEElEEEEENSH_INS5_IJNS5_IJSF_iEEESN_iEEENS5_IJNS5_IJSF_NSA_ILi16384EEEEEENS5_IJSB_lEEElEEEEEEEEaNS5_IJlSB_lEEENS4_8TiledMMAINS4_8MMA_AtomIJNS4_22SM100_MMA_S8_SS_SPARSEIaaiLi128ELi128ELNS4_4UMMA5MajorE0ELS10_0ELNSZ_8SaturateE0EEEEEENSH_INS5_IJSB_SB_SB_EEENS5_IJNSA_ILi0EEES15_S15_EEEEENS5_IJNS4_10UnderscoreES18_S18_EEEEENS4_23SM90_TMA_LOAD_MULTICASTENS4_14ComposedLayoutINS4_7SwizzleILi2ELi4ELi3EEENS4_25smem_sparse_ptr_flag_bitsILi2ELi8EEENSH_INS5_IJNS5_IJSB_NSA_ILi8EEEEEENS5_IJSC_NSA_ILi64EEEEEEEEENS5_IJNS5_IJS15_SF_EEESK_EEEEEEEvNS4_8identityENS4_13SM90_TMA_LOADENS1C_INS1D_ILi3ELi4ELi3EEENS4_18smem_ptr_flag_bitsILi8EEENSH_INS5_IJS1H_SF_EEENS5_IJSF_SB_EEEEEEEvS1Q_EENS_8epilogue10collective18CollectiveEpilogueINS20_23Sm100TmaWarpSpecializedILi4ELi2ELi32ELb1ELb0EEEJSG_NS5_IJNSH_ISF_SB_EENSH_INSA_ILi32EEESB_EEEEEiNS5_IJSB_llEEEiS29_NS20_6fusion15FusionCallbacksIS24_NS2A_17LinearCombinationIiiiiLNS_15FloatRoundStyleE2EEESG_S28_JEEENS4_5SM1004TMEM4LOAD26SM100_TMEM_LOAD_32dp32b32xES1R_NS1C_INS1D_ILi2ELi5ELi2EEENS1T_ILi32EEENSH_INS5_IJS26_NSA_ILi4EEEEEENS5_IJSB_S26_EEEEEEENS4_39AutoVectorizingCopyWithAssumedAlignmentILi128EEENS4_14SM90_TMA_STOREES2Q_S2S_S2S_EEEvvEEEEvNT_6ParamsE) ;  /* 0xffffff5c024c7950 */ /* 0x000fea0003c3ffff */
        .weak           $__internal_2_$__cuda_sm10x_tcgen05_guardrail_trap_unallocated_columns_being_dealloced
        .type           $__internal_2_$__cuda_sm10x_tcgen05_guardrail_trap_unallocated_columns_being_dealloced,@function
        .size           $__internal_2_$__cuda_sm10x_tcgen05_guardrail_trap_unallocated_columns_being_dealloced,(.L_x_172 - $__internal_2_$__cuda_sm10x_tcgen05_guardrail_trap_unallocated_columns_being_dealloced)
$__internal_2_$__cuda_sm10x_tcgen05_guardrail_trap_unallocated_columns_being_dealloced:
[----:B------:R-:W-:Y:S05]  /*a2d0*/  BPT.TRAP 0x1 ;  /* 0x000000040000795c */ /* 0x000fea0000300000 */
[----:B------:R-:W-:-:S04]  /*a2e0*/  HFMA2 R3, -RZ, RZ, 0, 0 ;  /* 0x00000000ff037431 */ /* 0x000fc800000001ff */
[----:B------:R-:W-:Y:S05]  /*a2f0*/  RET.REL.NODEC R2 `(_ZN7cutlass13device_kernelINS_4gemm6kernel13GemmUniversalIN4cute5tupleIJiiiiEEENS1_10collective13CollectiveMmaINS1_41MainloopSm100TmaUmmaWarpSpecializedSparseILi6ELi2ELi2ENS5_IJNS4_1CILi1EEENSA_ILi2EEESB_EEEEENS5_IJNSA_ILi128EEESF_SF_EEEaNS5_IJNS4_6LayoutINS5_IJiNS5_IJSC_iEEEiEEENS5_IJlNS5_IJSB_SC_EEElEEEEENSH_INS5_IJNS5_IJSF_iEEESN_iEEENS5_IJNS5_IJSF_NSA_ILi16384EEEEEENS5_IJSB_lEEElEEEEEEEEaNS5_IJlSB_lEEENS4_8TiledMMAINS4_8MMA_AtomIJNS4_22SM100_MMA_S8_SS_SPARSEIaaiLi128ELi128ELNS4_4UMMA5MajorE0ELS10_0ELNSZ_8SaturateE0EEEEEENSH_INS5_IJSB_SB_SB_EEENS5_IJNSA_ILi0EEES15_S15_EEEEENS5_IJNS4_10UnderscoreES18_S18_EEEEENS4_23SM90_TMA_LOAD_MULTICASTENS4_14ComposedLayoutINS4_7SwizzleILi2ELi4ELi3EEENS4_25smem_sparse_ptr_flag_bitsILi2ELi8EEENSH_INS5_IJNS5_IJSB_NSA_ILi8EEEEEENS5_IJSC_NSA_ILi64EEEEEEEEENS5_IJNS5_IJS15_SF_EEESK_EEEEEEEvNS4_8identityENS4_13SM90_TMA_LOADENS1C_INS1D_ILi3ELi4ELi3EEENS4_18smem_ptr_flag_bitsILi8EEENSH_INS5_IJS1H_SF_EEENS5_IJSF_SB_EEEEEEEvS1Q_EENS_8epilogue10collective18CollectiveEpilogueINS20_23Sm100TmaWarpSpecializedILi4ELi2ELi32ELb1ELb0EEEJSG_NS5_IJNSH_ISF_SB_EENSH_INSA_ILi32EEESB_EEEEEiNS5_IJSB_llEEEiS29_NS20_6fusion15FusionCallbacksIS24_NS2A_17LinearCombinationIiiiiLNS_15FloatRoundStyleE2EEESG_S28_JEEENS4_5SM1004TMEM4LOAD26SM100_TMEM_LOAD_32dp32b32xES1R_NS1C_INS1D_ILi2ELi5ELi2EEENS1T_ILi32EEENSH_INS5_IJS26_NSA_ILi4EEEEEENS5_IJSB_S26_EEEEEEENS4_39AutoVectorizingCopyWithAssumedAlignmentILi128EEENS4_14SM90_TMA_STOREES2Q_S2S_S2S_EEEvvEEEEvNT_6ParamsE) ;  /* 0xffffff5c02407950 */ /* 0x000fea0003c3ffff */
.L_x_171:
[----:B------:R-:W-:-:S00]  /*a300*/  BRA `(.L_x_171) ;  /* 0xfffffffc00fc7947 */ /* 0x000fc0000383ffff */
[----:B------:R-:W-:-:S00]  /*a310*/  NOP ;  /* 0x0000000000007918 */ /* 0x000fc00000000000 */
        /* <DEDUP_REMOVED lines=14> */
.L_x_172:


//--------------------- .nv.global.init           --------------------------
	.section	.nv.global.init,"aw",@progbits
.nv.global.init:
	.type		$str$27,@object
	.size		$str$27,($str$28 - $str$27)
$str$27:
        /*0000*/ 	.byte	0x28, 0x61, 0x64, 0x64, 0x72, 0x65, 0x73, 0x73, 0x20, 0x26, 0x20, 0x6d, 0x61, 0x73, 0x6b, 0x29
        /*0010*/ 	.byte	0x20, 0x3d, 0x3d, 0x20, 0x30, 0x00
	.type		$str$28,@object
	.size		$str$28,($str$26 - $str$28)
$str$28:
        /*0016*/ 	.byte	0x2f, 0x74, 0x6d, 0x70, 0x2f, 0x63, 0x75, 0x74, 0x6c, 0x61, 0x73, 0x73, 0x5f, 0x73, 0x77, 0x65
        /*0026*/ 	.byte	0x65, 0x70, 0x5f, 0x73, 0x72, 0x63, 0x2f, 0x69, 0x6e, 0x63, 0x6c, 0x75, 0x64, 0x65, 0x2f, 0x63
        /*0036*/ 	.byte	0x75, 0x74, 0x65, 0x2f, 0x70, 0x6f, 0x69, 0x6e, 0x74, 0x65, 0x72, 0x5f, 0x66, 0x6c, 0x61, 0x67
        /*0046*/ 	.byte	0x67, 0x65, 0x64, 0x2e, 0x68, 0x70, 0x70, 0x00
	.type		$str$26,@object
	.size		$str$26,($str$25 - $str$26)
$str$26:
        /*004e*/ 	.byte	0x2f, 0x74, 0x6d, 0x70, 0x2f, 0x63, 0x75, 0x74, 0x6c, 0x61, 0x73, 0x73, 0x5f, 0x73, 0x77, 0x65
        /*005e*/ 	.byte	0x65, 0x70, 0x5f, 0x73, 0x72, 0x63, 0x2f, 0x69, 0x6e, 0x63, 0x6c, 0x75, 0x64, 0x65, 0x2f, 0x63
        /*006e*/ 	.byte	0x75, 0x74, 0x65, 0x2f, 0x61, 0x74, 0x6f, 0x6d, 0x2f, 0x63, 0x6f, 0x70, 0x79, 0x5f, 0x74, 0x72
        /*007e*/ 	.byte	0x61, 0x69, 0x74, 0x73, 0x5f, 0x73, 0x6d, 0x31, 0x30, 0x30, 0x2e, 0x68, 0x70, 0x70, 0x00
	.type		$str$25,@object
	.size		$str$25,(__unnamed_1 - $str$25)
$str$25:
        /*008d*/ 	.byte	0x28, 0x28, 0x75, 0x69, 0x6e, 0x74, 0x33, 0x32, 0x5f, 0x74, 0x28, 0x74, 0x68, 0x72, 0x65, 0x61
        /*009d*/ 	.byte	0x64, 0x49, 0x64, 0x78, 0x2e, 0x78, 0x29, 0x20, 0x2f, 0x20, 0x33, 0x32, 0x29, 0x20, 0x25, 0x20
        /*00ad*/ 	.byte	0x34, 0x29, 0x20, 0x3d, 0x3d, 0x20, 0x28, 0x28, 0x28, 0x74, 0x6d, 0x65, 0x6d, 0x5f, 0x61, 0x64
        /*00bd*/ 	.byte	0x64, 0x72, 0x20, 0x3e, 0x3e, 0x20, 0x31, 0x36, 0x29, 0x20, 0x2f, 0x20, 0x33, 0x32, 0x29, 0x20
        /*00cd*/ 	.byte	0x25, 0x20, 0x34, 0x29, 0x00
	.type		__unnamed_1,@object
	.size		__unnamed_1,(__unnamed_2 - __unnamed_1)
__unnamed_1:
        /*00d2*/ 	.byte	0x61, 0x75, 0x74, 0x6f, 0x20, 0x63, 0x75, 0x74, 0x65, 0x3a, 0x3a, 0x61, 0x73, 0x5f, 0x70, 0x6f
        /* <DEDUP_REMOVED lines=24> */
        /*0262*/ 	.byte	0x3e, 0x5d, 0x00
	.type		__unnamed_2,@object
	.size		__unnamed_2,(.L_2 - __unnamed_2)
__unnamed_2:
        /* <DEDUP_REMOVED lines=42> */
        /*0505*/ 	.byte	0x3e, 0x3e, 0x3e, 0x3e, 0x5d, 0x00
.L_2:


//--------------------- .nv.shared._ZN7cutlass13device_kernelINS_4gemm6kernel13GemmUniversalIN4cute5tupleIJiiiiEEENS1_10collective13CollectiveMmaINS1_41MainloopSm100TmaUmmaWarpSpecializedSparseILi6ELi2ELi2ENS5_IJNS4_1CILi1EEENSA_ILi2EEESB_EEEEENS5_IJNSA_ILi128EEESF_SF_EEEaNS5_IJNS4_6LayoutINS5_IJiNS5_IJSC_iEEEiEEENS5_IJlNS5_IJSB_SC_EEElEEEEENSH_INS5_IJNS5_IJSF_iEEESN_iEEENS5_IJNS5_IJSF_NSA_ILi16384EEEEEENS5_IJSB_lEEElEEEEEEEEaNS5_IJlSB_lEEENS4_8TiledMMAINS4_8MMA_AtomIJNS4_22SM100_MMA_S8_SS_SPARSEIaaiLi128ELi128ELNS4_4UMMA5MajorE0ELS10_0ELNSZ_8SaturateE0EEEEEENSH_INS5_IJSB_SB_SB_EEENS5_IJNSA_ILi0EEES15_S15_EEEEENS5_IJNS4_10UnderscoreES18_S18_EEEEENS4_23SM90_TMA_LOAD_MULTICASTENS4_14ComposedLayoutINS4_7SwizzleILi2ELi4ELi3EEENS4_25smem_sparse_ptr_flag_bitsILi2ELi8EEENSH_INS5_IJNS5_IJSB_NSA_ILi8EEEEEENS5_IJSC_NSA_ILi64EEEEEEEEENS5_IJNS5_IJS15_SF_EEESK_EEEEEEEvNS4_8identityENS4_13SM90_TMA_LOADENS1C_INS1D_ILi3ELi4ELi3EEENS4_18smem_ptr_flag_bitsILi8EEENSH_INS5_IJS1H_SF_EEENS5_IJSF_SB_EEEEEEEvS1Q_EENS_8epilogue10collective18CollectiveEpilogueINS20_23Sm100TmaWarpSpecializedILi4ELi2ELi32ELb1ELb0EEEJSG_NS5_IJNSH_ISF_SB_EENSH_INSA_ILi32EEESB_EEEEEiNS5_IJSB_llEEEiS29_NS20_6fusion15FusionCallbacksIS24_NS2A_17LinearCombinationIiiiiLNS_15FloatRoundStyleE2EEESG_S28_JEEENS4_5SM1004TMEM4LOAD26SM100_TMEM_LOAD_32dp32b32xES1R_NS1C_INS1D_ILi2ELi5ELi2EEENS1T_ILi32EEENSH_INS5_IJS26_NSA_ILi4EEEEEENS5_IJSB_S26_EEEEEEENS4_39AutoVectorizingCopyWithAssumedAlignmentILi128EEENS4_14SM90_TMA_STOREES2Q_S2S_S2S_EEEvvEEEEvNT_6ParamsE --------------------------
	.section	.nv.shared._ZN7cutlass13device_kernelINS_4gemm6kernel13GemmUniversalIN4cute5tupleIJiiiiEEENS1_10collective13CollectiveMmaINS1_41MainloopSm100TmaUmmaWarpSpecializedSparseILi6ELi2ELi2ENS5_IJNS4_1CILi1EEENSA_ILi2EEESB_EEEEENS5_IJNSA_ILi128EEESF_SF_EEEaNS5_IJNS4_6LayoutINS5_IJiNS5_IJSC_iEEEiEEENS5_IJlNS5_IJSB_SC_EEElEEEEENSH_INS5_IJNS5_IJSF_iEEESN_iEEENS5_IJNS5_IJSF_NSA_ILi16384EEEEEENS5_IJSB_lEEElEEEEEEEEaNS5_IJlSB_lEEENS4_8TiledMMAINS4_8MMA_AtomIJNS4_22SM100_MMA_S8_SS_SPARSEIaaiLi128ELi128ELNS4_4UMMA5MajorE0ELS10_0ELNSZ_8SaturateE0EEEEEENSH_INS5_IJSB_SB_SB_EEENS5_IJNSA_ILi0EEES15_S15_EEEEENS5_IJNS4_10UnderscoreES18_S18_EEEEENS4_23SM90_TMA_LOAD_MULTICASTENS4_14ComposedLayoutINS4_7SwizzleILi2ELi4ELi3EEENS4_25smem_sparse_ptr_flag_bitsILi2ELi8EEENSH_INS5_IJNS5_IJSB_NSA_ILi8EEEEEENS5_IJSC_NSA_ILi64EEEEEEEEENS5_IJNS5_IJS15_SF_EEESK_EEEEEEEvNS4_8identityENS4_13SM90_TMA_LOADENS1C_INS1D_ILi3ELi4ELi3EEENS4_18smem_ptr_flag_bitsILi8EEENSH_INS5_IJS1H_SF_EEENS5_IJSF_SB_EEEEEEEvS1Q_EENS_8epilogue10collective18CollectiveEpilogueINS20_23Sm100TmaWarpSpecializedILi4ELi2ELi32ELb1ELb0EEEJSG_NS5_IJNSH_ISF_SB_EENSH_INSA_ILi32EEESB_EEEEEiNS5_IJSB_llEEEiS29_NS20_6fusion15FusionCallbacksIS24_NS2A_17LinearCombinationIiiiiLNS_15FloatRoundStyleE2EEESG_S28_JEEENS4_5SM1004TMEM4LOAD26SM100_TMEM_LOAD_32dp32b32xES1R_NS1C_INS1D_ILi2ELi5ELi2EEENS1T_ILi32EEENSH_INS5_IJS26_NSA_ILi4EEEEEENS5_IJSB_S26_EEEEEEENS4_39AutoVectorizingCopyWithAssumedAlignmentILi128EEENS4_14SM90_TMA_STOREES2Q_S2S_S2S_EEEvvEEEEvNT_6ParamsE,"aw",@nobits
	.sectionflags	@""
	.align	16
	.zero		1024


//--------------------- .nv.shared.reserved.0     --------------------------
	.section	.nv.shared.reserved.0,"aw",@nobits
	.weak		__nv_reservedSMEM_offset_0_alias
	.size		__nv_reservedSMEM_offset_0_alias, 0, 64
	.other		__nv_reservedSMEM_offset_0_alias,@"STO_CUDA_RESERVED_SHARED STV_DEFAULT"
__nv_reservedSMEM_offset_0_alias:
	.zero		0
.nv.shared.reserved.0:
	.zero		64
	.weak		__nv_reservedSMEM_tcgen05_partition
	.type		__nv_reservedSMEM_tcgen05_partition,@object
	.size		__nv_reservedSMEM_tcgen05_partition,(.L_0 - __nv_reservedSMEM_tcgen05_partition)
__nv_reservedSMEM_tcgen05_partition:
	.zero		32
.L_0:


//--------------------- .nv.global                --------------------------
	.section	.nv.global,"aw",@nobits
.nv.global:
	.type		_ZN39_INTERNAL_a03d771d_4_k_cu_af9947a4_36504cute1_E,@object
	.size		_ZN39_INTERNAL_a03d771d_4_k_cu_af9947a4_36504cute1_E,(_ZN39_INTERNAL_a03d771d_4_k_cu_af9947a4_36504cuda3std3__45__cpo6cbeginE - _ZN39_INTERNAL_a03d771d_4_k_cu_af9947a4_36504cute1_E)
_ZN39_INTERNAL_a03d771d_4_k_cu_af9947a4_36504cute1_E:
	.zero		1
	.type		_ZN39_INTERNAL_a03d771d_4_k_cu_af9947a4_36504cuda3std3__45__cpo6cbeginE,@object
	.size		_ZN39_INTERNAL_a03d771d_4_k_cu_af9947a4_36504cuda3std3__45__cpo6cbeginE,(_ZN39_INTERNAL_a03d771d_4_k_cu_af9947a4_36504cuda3std3__48in_placeE - _ZN39_INTERNAL_a03d771d_4_k_cu_af9947a4_36504cuda3std3__45__cpo6cbeginE)
_ZN39_INTERNAL_a03d771d_4_k_cu_af9947a4_36504cuda3std3__45__cpo6cbeginE:
	.zero		1
	.type		_ZN39_INTERNAL_a03d771d_4_k_cu_af9947a4_36504cuda3std3__48in_placeE,@object
	.size		_ZN39_INTERNAL_a03d771d_4_k_cu_af9947a4_36504cuda3std3__48in_placeE,(_ZN39_INTERNAL_a03d771d_4_k_cu_af9947a4_36504cuda3std6ranges3__45__cpo9iter_moveE - _ZN39_INTERNAL_a03d771d_4_k_cu_af9947a4_36504cuda3std3__48in_placeE)
_ZN39_INTERNAL_a03d771d_4_k_cu_af9947a4_36504cuda3std3__48in_placeE:
	.zero		1
	.type		_ZN39_INTERNAL_a03d771d_4_k_cu_af9947a4_36504cuda3std6ranges3__45__cpo9iter_moveE,@object
	.size		_ZN39_INTERNAL_a03d771d_4_k_cu_af9947a4_36504cuda3std6ranges3__45__cpo9iter_moveE,(_ZN39_INTERNAL_a03d771d_4_k_cu_af9947a4_36504cuda3std3__45__cpo5beginE - _ZN39_INTERNAL_a03d771d_4_k_cu_af9947a4_36504cuda3std6ranges3__45__cpo9iter_moveE)
_ZN39_INTERNAL_a03d771d_4_k_cu_af9947a4_36504cuda3std6ranges3__45__cpo9iter_moveE:
	.zero		1
	.type		_ZN39_INTERNAL_a03d771d_4_k_cu_af9947a4_36504cuda3std3__45__cpo5beginE,@object
	.size		_ZN39_INTERNAL_a03d771d_4_k_cu_af9947a4_36504cuda3std3__45__cpo5beginE,(_ZN39_INTERNAL_a03d771d_4_k_cu_af9947a4_36504cuda3std3__441_GLOBAL__N__a03d771d_4_k_cu_af9947a4_36506ignoreE - _ZN39_INTERNAL_a03d771d_4_k_cu_af9947a4_36504cuda3std3__45__cpo5beginE)
_ZN39_INTERNAL_a03d771d_4_k_cu_af9947a4_36504cuda3std3__45__cpo5beginE:
	.zero		1
	.type		_ZN39_INTERNAL_a03d771d_4_k_cu_af9947a4_36504cuda3std3__441_GLOBAL__N__a03d771d_4_k_cu_af9947a4_36506ignoreE,@object
	.size		_ZN39_INTERNAL_a03d771d_4_k_cu_af9947a4_36504cuda3std3__441_GLOBAL__N__a03d771d_4_k_cu_af9947a4_36506ignoreE,(_ZN39_INTERNAL_a03d771d_4_k_cu_af9947a4_36504cute7productE - _ZN39_INTERNAL_a03d771d_4_k_cu_af9947a4_36504cuda3std3__441_GLOBAL__N__a03d771d_4_k_cu_af9947a4_36506ignoreE)
_ZN39_INTERNAL_a03d771d_4_k_cu_af9947a4_36504cuda3std3__441_GLOBAL__N__a03d771d_4_k_cu_af9947a4_36506ignoreE:
	.zero		1
	.type		_ZN39_INTERNAL_a03d771d_4_k_cu_af9947a4_36504cute7productE,@object
	.size		_ZN39_INTERNAL_a03d771d_4_k_cu_af9947a4_36504cute7productE,(_ZN39_INTERNAL_a03d771d_4_k_cu_af9947a4_36504cuda3std3__45__cpo3endE - _ZN39_INTERNAL_a03d771d_4_k_cu_af9947a4_36504cute7productE)
_ZN39_INTERNAL_a03d771d_4_k_cu_af9947a4_36504cute7productE:
	.zero		1
	.type		_ZN39_INTERNAL_a03d771d_4_k_cu_af9947a4_36504cuda3std3__45__cpo3endE,@object
	.size		_ZN39_INTERNAL_a03d771d_4_k_cu_af9947a4_36504cuda3std3__45__cpo3endE,(_ZN39_INTERNAL_a03d771d_4_k_cu_af9947a4_36504cuda3std3__419piecewise_constructE - _ZN39_INTERNAL_a03d771d_4_k_cu_af9947a4_36504cuda3std3__45__cpo3endE)
_ZN39_INTERNAL_a03d771d_4_k_cu_af9947a4_36504cuda3std3__45__cpo3endE:
	.zero		1
	.type		_ZN39_INTERNAL_a03d771d_4_k_cu_af9947a4_36504cuda3std3__419piecewise_constructE,@object
	.size		_ZN39_INTERNAL_a03d771d_4_k_cu_af9947a4_36504cuda3std3__419piecewise_constructE,(_ZN39_INTERNAL_a03d771d_4_k_cu_af9947a4_36504cuda3std3__45__cpo4cendE - _ZN39_INTERNAL_a03d771d_4_k_cu_af9947a4_36504cuda3std3__419piecewise_constructE)
_ZN39_INTERNAL_a03d771d_4_k_cu_af9947a4_36504cuda3std3__419piecewise_constructE:
	.zero		1
	.type		_ZN39_INTERNAL_a03d771d_4_k_cu_af9947a4_36504cuda3std3__45__cpo4cendE,@object
	.size		_ZN39_INTERNAL_a03d771d_4_k_cu_af9947a4_36504cuda3std3__45__cpo4cendE,(_ZN39_INTERNAL_a03d771d_4_k_cu_af9947a4_36504cuda3std6ranges3__45__cpo4swapE - _ZN39_INTERNAL_a03d771d_4_k_cu_af9947a4_36504cuda3std3__45__cpo4cendE)
_ZN39_INTERNAL_a03d771d_4_k_cu_af9947a4_36504cuda3std3__45__cpo4cendE:
	.zero		1
	.type		_ZN39_INTERNAL_a03d771d_4_k_cu_af9947a4_36504cuda3std6ranges3__45__cpo4swapE,@object
	.size		_ZN39_INTERNAL_a03d771d_4_k_cu_af9947a4_36504cuda3std6ranges3__45__cpo4swapE,(.L_10 - _ZN39_INTERNAL_a03d771d_4_k_cu_af9947a4_36504cuda3std6ranges3__45__cpo4swapE)
_ZN39_INTERNAL_a03d771d_4_k_cu_af9947a4_36504cuda3std6ranges3__45__cpo4swapE:
	.zero		1
.L_10:


//--------------------- .nv.constant0._ZN7cutlass13device_kernelINS_4gemm6kernel13GemmUniversalIN4cute5tupleIJiiiiEEENS1_10collective13CollectiveMmaINS1_41MainloopSm100TmaUmmaWarpSpecializedSparseILi6ELi2ELi2ENS5_IJNS4_1CILi1EEENSA_ILi2EEESB_EEEEENS5_IJNSA_ILi128EEESF_SF_EEEaNS5_IJNS4_6LayoutINS5_IJiNS5_IJSC_iEEEiEEENS5_IJlNS5_IJSB_SC_EEElEEEEENSH_INS5_IJNS5_IJSF_iEEESN_iEEENS5_IJNS5_IJSF_NSA_ILi16384EEEEEENS5_IJSB_lEEElEEEEEEEEaNS5_IJlSB_lEEENS4_8TiledMMAINS4_8MMA_AtomIJNS4_22SM100_MMA_S8_SS_SPARSEIaaiLi128ELi128ELNS4_4UMMA5MajorE0ELS10_0ELNSZ_8SaturateE0EEEEEENSH_INS5_IJSB_SB_SB_EEENS5_IJNSA_ILi0EEES15_S15_EEEEENS5_IJNS4_10UnderscoreES18_S18_EEEEENS4_23SM90_TMA_LOAD_MULTICASTENS4_14ComposedLayoutINS4_7SwizzleILi2ELi4ELi3EEENS4_25smem_sparse_ptr_flag_bitsILi2ELi8EEENSH_INS5_IJNS5_IJSB_NSA_ILi8EEEEEENS5_IJSC_NSA_ILi64EEEEEEEEENS5_IJNS5_IJS15_SF_EEESK_EEEEEEEvNS4_8identityENS4_13SM90_TMA_LOADENS1C_INS1D_ILi3ELi4ELi3EEENS4_18smem_ptr_flag_bitsILi8EEENSH_INS5_IJS1H_SF_EEENS5_IJSF_SB_EEEEEEEvS1Q_EENS_8epilogue10collective18CollectiveEpilogueINS20_23Sm100TmaWarpSpecializedILi4ELi2ELi32ELb1ELb0EEEJSG_NS5_IJNSH_ISF_SB_EENSH_INSA_ILi32EEESB_EEEEEiNS5_IJSB_llEEEiS29_NS20_6fusion15FusionCallbacksIS24_NS2A_17LinearCombinationIiiiiLNS_15FloatRoundStyleE2EEESG_S28_JEEENS4_5SM1004TMEM4LOAD26SM100_TMEM_LOAD_32dp32b32xES1R_NS1C_INS1D_ILi2ELi5ELi2EEENS1T_ILi32EEENSH_INS5_IJS26_NSA_ILi4EEEEEENS5_IJSB_S26_EEEEEEENS4_39AutoVectorizingCopyWithAssumedAlignmentILi128EEENS4_14SM90_TMA_STOREES2Q_S2S_S2S_EEEvvEEEEvNT_6ParamsE --------------------------
	.section	.nv.constant0._ZN7cutlass13device_kernelINS_4gemm6kernel13GemmUniversalIN4cute5tupleIJiiiiEEENS1_10collective13CollectiveMmaINS1_41MainloopSm100TmaUmmaWarpSpecializedSparseILi6ELi2ELi2ENS5_IJNS4_1CILi1EEENSA_ILi2EEESB_EEEEENS5_IJNSA_ILi128EEESF_SF_EEEaNS5_IJNS4_6LayoutINS5_IJiNS5_IJSC_iEEEiEEENS5_IJlNS5_IJSB_SC_EEElEEEEENSH_INS5_IJNS5_IJSF_iEEESN_iEEENS5_IJNS5_IJSF_NSA_ILi16384EEEEEENS5_IJSB_lEEElEEEEEEEEaNS5_IJlSB_lEEENS4_8TiledMMAINS4_8MMA_AtomIJNS4_22SM100_MMA_S8_SS_SPARSEIaaiLi128ELi128ELNS4_4UMMA5MajorE0ELS10_0ELNSZ_8SaturateE0EEEEEENSH_INS5_IJSB_SB_SB_EEENS5_IJNSA_ILi0EEES15_S15_EEEEENS5_IJNS4_10UnderscoreES18_S18_EEEEENS4_23SM90_TMA_LOAD_MULTICASTENS4_14ComposedLayoutINS4_7SwizzleILi2ELi4ELi3EEENS4_25smem_sparse_ptr_flag_bitsILi2ELi8EEENSH_INS5_IJNS5_IJSB_NSA_ILi8EEEEEENS5_IJSC_NSA_ILi64EEEEEEEEENS5_IJNS5_IJS15_SF_EEESK_EEEEEEEvNS4_8identityENS4_13SM90_TMA_LOADENS1C_INS1D_ILi3ELi4ELi3EEENS4_18smem_ptr_flag_bitsILi8EEENSH_INS5_IJS1H_SF_EEENS5_IJSF_SB_EEEEEEEvS1Q_EENS_8epilogue10collective18CollectiveEpilogueINS20_23Sm100TmaWarpSpecializedILi4ELi2ELi32ELb1ELb0EEEJSG_NS5_IJNSH_ISF_SB_EENSH_INSA_ILi32EEESB_EEEEEiNS5_IJSB_llEEEiS29_NS20_6fusion15FusionCallbacksIS24_NS2A_17LinearCombinationIiiiiLNS_15FloatRoundStyleE2EEESG_S28_JEEENS4_5SM1004TMEM4LOAD26SM100_TMEM_LOAD_32dp32b32xES1R_NS1C_INS1D_ILi2ELi5ELi2EEENS1T_ILi32EEENSH_INS5_IJS26_NSA_ILi4EEEEEENS5_IJSB_S26_EEEEEEENS4_39AutoVectorizingCopyWithAssumedAlignmentILi128EEENS4_14SM90_TMA_STOREES2Q_S2S_S2S_EEEvvEEEEvNT_6ParamsE,"a",@progbits
	.sectionflags	@""
	.align	4
.nv.constant0._ZN7cutlass13device_kernelINS_4gemm6kernel13GemmUniversalIN4cute5tupleIJiiiiEEENS1_10collective13CollectiveMmaINS1_41MainloopSm100TmaUmmaWarpSpecializedSparseILi6ELi2ELi2ENS5_IJNS4_1CILi1EEENSA_ILi2EEESB_EEEEENS5_IJNSA_ILi128EEESF_SF_EEEaNS5_IJNS4_6LayoutINS5_IJiNS5_IJSC_iEEEiEEENS5_IJlNS5_IJSB_SC_EEElEEEEENSH_INS5_IJNS5_IJSF_iEEESN_iEEENS5_IJNS5_IJSF_NSA_ILi16384EEEEEENS5_IJSB_lEEElEEEEEEEEaNS5_IJlSB_lEEENS4_8TiledMMAINS4_8MMA_AtomIJNS4_22SM100_MMA_S8_SS_SPARSEIaaiLi128ELi128ELNS4_4UMMA5MajorE0ELS10_0ELNSZ_8SaturateE0EEEEEENSH_INS5_IJSB_SB_SB_EEENS5_IJNSA_ILi0EEES15_S15_EEEEENS5_IJNS4_10UnderscoreES18_S18_EEEEENS4_23SM90_TMA_LOAD_MULTICASTENS4_14ComposedLayoutINS4_7SwizzleILi2ELi4ELi3EEENS4_25smem_sparse_ptr_flag_bitsILi2ELi8EEENSH_INS5_IJNS5_IJSB_NSA_ILi8EEEEEENS5_IJSC_NSA_ILi64EEEEEEEEENS5_IJNS5_IJS15_SF_EEESK_EEEEEEEvNS4_8identityENS4_13SM90_TMA_LOADENS1C_INS1D_ILi3ELi4ELi3EEENS4_18smem_ptr_flag_bitsILi8EEENSH_INS5_IJS1H_SF_EEENS5_IJSF_SB_EEEEEEEvS1Q_EENS_8epilogue10collective18CollectiveEpilogueINS20_23Sm100TmaWarpSpecializedILi4ELi2ELi32ELb1ELb0EEEJSG_NS5_IJNSH_ISF_SB_EENSH_INSA_ILi32EEESB_EEEEEiNS5_IJSB_llEEEiS29_NS20_6fusion15FusionCallbacksIS24_NS2A_17LinearCombinationIiiiiLNS_15FloatRoundStyleE2EEESG_S28_JEEENS4_5SM1004TMEM4LOAD26SM100_TMEM_LOAD_32dp32b32xES1R_NS1C_INS1D_ILi2ELi5ELi2EEENS1T_ILi32EEENSH_INS5_IJS26_NSA_ILi4EEEEEENS5_IJSB_S26_EEEEEEENS4_39AutoVectorizingCopyWithAssumedAlignmentILi128EEENS4_14SM90_TMA_STOREES2Q_S2S_S2S_EEEvvEEEEvNT_6ParamsE:
	.zero		3456


//--------------------- SYMBOLS --------------------------

	.type		.nv.reservedSmem.offset0,@object
	.size		.nv.reservedSmem.offset0,0x4
	.type		.nv.reservedSmem.cap,@object
	.size		.nv.reservedSmem.cap,0x4
	.type		__assertfail,@function
